	.target	sm_90a

	.elftype	@"ET_EXEC"


//--------------------- .note.nv.tkinfo           --------------------------
	.section	.note.nv.tkinfo,"",@"SHT_NOTE"
	.sectionflags	@"SHF_NOTE_NV_TKINFO"
	.tkinfo
        /*0018*/ 	.word	0x00000002
        /*0030*/ 	.string	""
        /*0030*/ 	.string	"ptxas"
        /*0030*/ 	.string	"Cuda compilation tools, release 13.0, V13.0.88"
        /*0030*/ 	.string	"Build cuda_13.0.r13.0/compiler.36424714_0"
        /*0030*/ 	.string	"-arch sm_90a -m 64 "



//--------------------- .note.nv.cuinfo           --------------------------
	.section	.note.nv.cuinfo,"",@"SHT_NOTE"
	.sectionflags	@"SHF_NOTE_NV_CUINFO"
        /*0018*/ 	.short	0x0002
        /*001a*/ 	.short	0x005a
        /*001c*/ 	.short	0x0082
	.zero		2


//--------------------- .nv.info                  --------------------------
	.section	.nv.info,"",@"SHT_CUDA_INFO"
	.align	4


	//----- nvinfo : EIATTR_REGCOUNT
	.align		4
        /*0000*/ 	.byte	0x04, 0x2f
        /*0002*/ 	.short	(.L_12 - .L_11)
	.align		4
.L_11:
        /*0004*/ 	.word	index@(_ZN7cutlass13device_kernelINS_4gemm6kernel13GemmUniversalIN4cute5tupleIJiiiiEEENS1_10collective13CollectiveMmaINS1_37MainloopSm90TmaGmmaWarpSpecializedFP8ILi2ENS5_IJNS4_1CILi1EEESB_SB_EEENS1_35KernelTmaWarpSpecializedCooperativeEEENS5_IJNSA_ILi256EEENSA_ILi128EEENSA_ILi64EEEEEENS_12float_e4m3_tENS5_IJlSB_lEEESJ_SK_NS4_8TiledMMAINS4_8MMA_AtomIJNS4_4SM904GMMA31MMA_64x128x32_F32E4M3E4M3_SS_TNILNSO_7ScaleInE1ELSQ_1EEEEEENS4_6LayoutINS5_IJNSA_ILi2EEESB_SB_EEENS5_IJSB_NSA_ILi0EEESW_EEEEENS5_IJNS4_10UnderscoreESZ_SZ_EEEEENS4_13SM90_TMA_LOADENS4_14ComposedLayoutINS4_7SwizzleILi2ELi4ELi3EEENS4_18smem_ptr_flag_bitsILi8EEENST_INS5_IJNSA_ILi8EEESH_EEENS5_IJSH_SB_EEEEEEEvNS4_8identityES12_S1C_vS1D_EENS_8epilogue10collective6detail29Sm90TmaWarpSpecializedAdapterINS1G_15DefaultEpilogueISJ_SK_SK_NS1F_6thread17LinearCombinationISJ_Li1EffLNS1K_9ScaleType4KindE0ELNS_15FloatRoundStyleE2ESJ_EENS1_15EpilogueDefaultEEEEEvvEEEEvNT_6ParamsE)
        /*0008*/ 	.word	0x000000a8


	//----- nvinfo : EIATTR_FRAME_SIZE
	.align		4
.L_12:
        /*000c*/ 	.byte	0x04, 0x11
        /*000e*/ 	.short	(.L_14 - .L_13)
	.align		4
.L_13:
        /*0010*/ 	.word	index@(_ZN7cutlass13device_kernelINS_4gemm6kernel13GemmUniversalIN4cute5tupleIJiiiiEEENS1_10collective13CollectiveMmaINS1_37MainloopSm90TmaGmmaWarpSpecializedFP8ILi2ENS5_IJNS4_1CILi1EEESB_SB_EEENS1_35KernelTmaWarpSpecializedCooperativeEEENS5_IJNSA_ILi256EEENSA_ILi128EEENSA_ILi64EEEEEENS_12float_e4m3_tENS5_IJlSB_lEEESJ_SK_NS4_8TiledMMAINS4_8MMA_AtomIJNS4_4SM904GMMA31MMA_64x128x32_F32E4M3E4M3_SS_TNILNSO_7ScaleInE1ELSQ_1EEEEEENS4_6LayoutINS5_IJNSA_ILi2EEESB_SB_EEENS5_IJSB_NSA_ILi0EEESW_EEEEENS5_IJNS4_10UnderscoreESZ_SZ_EEEEENS4_13SM90_TMA_LOADENS4_14ComposedLayoutINS4_7SwizzleILi2ELi4ELi3EEENS4_18smem_ptr_flag_bitsILi8EEENST_INS5_IJNSA_ILi8EEESH_EEENS5_IJSH_SB_EEEEEEEvNS4_8identityES12_S1C_vS1D_EENS_8epilogue10collective6detail29Sm90TmaWarpSpecializedAdapterINS1G_15DefaultEpilogueISJ_SK_SK_NS1F_6thread17LinearCombinationISJ_Li1EffLNS1K_9ScaleType4KindE0ELNS_15FloatRoundStyleE2ESJ_EENS1_15EpilogueDefaultEEEEEvvEEEEvNT_6ParamsE)
        /*0014*/ 	.word	0x000000f8


	//----- nvinfo : EIATTR_MIN_STACK_SIZE
	.align		4
.L_14:
        /*0018*/ 	.byte	0x04, 0x12
        /*001a*/ 	.short	(.L_16 - .L_15)
	.align		4
.L_15:
        /*001c*/ 	.word	index@(_ZN7cutlass13device_kernelINS_4gemm6kernel13GemmUniversalIN4cute5tupleIJiiiiEEENS1_10collective13CollectiveMmaINS1_37MainloopSm90TmaGmmaWarpSpecializedFP8ILi2ENS5_IJNS4_1CILi1EEESB_SB_EEENS1_35KernelTmaWarpSpecializedCooperativeEEENS5_IJNSA_ILi256EEENSA_ILi128EEENSA_ILi64EEEEEENS_12float_e4m3_tENS5_IJlSB_lEEESJ_SK_NS4_8TiledMMAINS4_8MMA_AtomIJNS4_4SM904GMMA31MMA_64x128x32_F32E4M3E4M3_SS_TNILNSO_7ScaleInE1ELSQ_1EEEEEENS4_6LayoutINS5_IJNSA_ILi2EEESB_SB_EEENS5_IJSB_NSA_ILi0EEESW_EEEEENS5_IJNS4_10UnderscoreESZ_SZ_EEEEENS4_13SM90_TMA_LOADENS4_14ComposedLayoutINS4_7SwizzleILi2ELi4ELi3EEENS4_18smem_ptr_flag_bitsILi8EEENST_INS5_IJNSA_ILi8EEESH_EEENS5_IJSH_SB_EEEEEEEvNS4_8identityES12_S1C_vS1D_EENS_8epilogue10collective6detail29Sm90TmaWarpSpecializedAdapterINS1G_15DefaultEpilogueISJ_SK_SK_NS1F_6thread17LinearCombinationISJ_Li1EffLNS1K_9ScaleType4KindE0ELNS_15FloatRoundStyleE2ESJ_EENS1_15EpilogueDefaultEEEEEvvEEEEvNT_6ParamsE)
        /*0020*/ 	.word	0x000000f8
.L_16:


//--------------------- .nv.compat                --------------------------
	.section	.nv.compat,"",@"SHT_CUDA_COMPAT_INFO"
	.align	4
        /*0000*/ 	.byte	0x02, 0x09, 0x01, 0x00, 0x02, 0x02, 0x04, 0x00, 0x02, 0x05, 0x05, 0x00, 0x03, 0x07, 0x01, 0x01
        /*0010*/ 	.byte	0x02, 0x03, 0x01, 0x00, 0x02, 0x06, 0x01, 0x00, 0x04, 0x0b, 0x08, 0x00, 0x00, 0x00, 0x00, 0x00
        /*0020*/ 	.byte	0x00, 0x00, 0x00, 0x00


//--------------------- .nv.info._ZN7cutlass13device_kernelINS_4gemm6kernel13GemmUniversalIN4cute5tupleIJiiiiEEENS1_10collective13CollectiveMmaINS1_37MainloopSm90TmaGmmaWarpSpecializedFP8ILi2ENS5_IJNS4_1CILi1EEESB_SB_EEENS1_35KernelTmaWarpSpecializedCooperativeEEENS5_IJNSA_ILi256EEENSA_ILi128EEENSA_ILi64EEEEEENS_12float_e4m3_tENS5_IJlSB_lEEESJ_SK_NS4_8TiledMMAINS4_8MMA_AtomIJNS4_4SM904GMMA31MMA_64x128x32_F32E4M3E4M3_SS_TNILNSO_7ScaleInE1ELSQ_1EEEEEENS4_6LayoutINS5_IJNSA_ILi2EEESB_SB_EEENS5_IJSB_NSA_ILi0EEESW_EEEEENS5_IJNS4_10UnderscoreESZ_SZ_EEEEENS4_13SM90_TMA_LOADENS4_14ComposedLayoutINS4_7SwizzleILi2ELi4ELi3EEENS4_18smem_ptr_flag_bitsILi8EEENST_INS5_IJNSA_ILi8EEESH_EEENS5_IJSH_SB_EEEEEEEvNS4_8identityES12_S1C_vS1D_EENS_8epilogue10collective6detail29Sm90TmaWarpSpecializedAdapterINS1G_15DefaultEpilogueISJ_SK_SK_NS1F_6thread17LinearCombinationISJ_Li1EffLNS1K_9ScaleType4KindE0ELNS_15FloatRoundStyleE2ESJ_EENS1_15EpilogueDefaultEEEEEvvEEEEvNT_6ParamsE --------------------------
	.section	.nv.info._ZN7cutlass13device_kernelINS_4gemm6kernel13GemmUniversalIN4cute5tupleIJiiiiEEENS1_10collective13CollectiveMmaINS1_37MainloopSm90TmaGmmaWarpSpecializedFP8ILi2ENS5_IJNS4_1CILi1EEESB_SB_EEENS1_35KernelTmaWarpSpecializedCooperativeEEENS5_IJNSA_ILi256EEENSA_ILi128EEENSA_ILi64EEEEEENS_12float_e4m3_tENS5_IJlSB_lEEESJ_SK_NS4_8TiledMMAINS4_8MMA_AtomIJNS4_4SM904GMMA31MMA_64x128x32_F32E4M3E4M3_SS_TNILNSO_7ScaleInE1ELSQ_1EEEEEENS4_6LayoutINS5_IJNSA_ILi2EEESB_SB_EEENS5_IJSB_NSA_ILi0EEESW_EEEEENS5_IJNS4_10UnderscoreESZ_SZ_EEEEENS4_13SM90_TMA_LOADENS4_14ComposedLayoutINS4_7SwizzleILi2ELi4ELi3EEENS4_18smem_ptr_flag_bitsILi8EEENST_INS5_IJNSA_ILi8EEESH_EEENS5_IJSH_SB_EEEEEEEvNS4_8identityES12_S1C_vS1D_EENS_8epilogue10collective6detail29Sm90TmaWarpSpecializedAdapterINS1G_15DefaultEpilogueISJ_SK_SK_NS1F_6thread17LinearCombinationISJ_Li1EffLNS1K_9ScaleType4KindE0ELNS_15FloatRoundStyleE2ESJ_EENS1_15EpilogueDefaultEEEEEvvEEEEvNT_6ParamsE,"",@"SHT_CUDA_INFO"
	.sectionflags	@""
	.align	4


	//----- nvinfo : EIATTR_CUDA_API_VERSION
	.align		4
        /*0000*/ 	.byte	0x04, 0x37
        /*0002*/ 	.short	(.L_18 - .L_17)
.L_17:
        /*0004*/ 	.word	0x00000082


	//----- nvinfo : EIATTR_KPARAM_INFO
	.align		4
.L_18:
        /*0008*/ 	.byte	0x04, 0x17
        /*000a*/ 	.short	(.L_20 - .L_19)
.L_19:
        /*000c*/ 	.word	0x00000000
        /*0010*/ 	.short	0x0000
        /*0012*/ 	.short	0x0070
        /*0014*/ 	.byte	0x00, 0xf0, 0x01, 0x10


	//----- nvinfo : EIATTR_SPARSE_MMA_MASK
	.align		4
.L_20:
        /*0018*/ 	.byte	0x03, 0x50
        /*001a*/ 	.short	0x0000


	//----- nvinfo : EIATTR_MAXREG_COUNT
	.align		4
        /*001c*/ 	.byte	0x03, 0x1b
        /*001e*/ 	.short	0x00a8


	//----- nvinfo : EIATTR_NUM_BARRIERS
	.align		4
        /*0020*/ 	.byte	0x02, 0x4c
        /*0022*/ 	.byte	0x01
	.zero		1


	//----- nvinfo : EIATTR_ANNOTATIONS
	.align		4
        /*0024*/ 	.byte	0x04, 0x55
        /*0026*/ 	.short	(.L_22 - .L_21)


	//   ....[0]....
.L_21:
        /*0028*/ 	.word	0x00000001
        /*002c*/ 	.byte	0x50, 0x05, 0x00, 0x00, 0x01, 0x00, 0x00, 0x00, 0x70, 0x05, 0x00, 0x00, 0x01, 0x00, 0x00, 0x00
        /* <DEDUP_REMOVED lines=190> */
        /*0c1c*/ 	.byte	0xa0, 0x00, 0x01, 0x00, 0x01, 0x00, 0x00, 0x00, 0xf0, 0x00, 0x01, 0x00


	//----- nvinfo : EIATTR_MERCURY_ISA_VERSION
	.align		4
.L_22:
        /*0c28*/ 	.byte	0x03, 0x5f
        /*0c2a*/ 	.short	0x0101


	//----- nvinfo : EIATTR_INT_WARP_WIDE_INSTR_OFFSETS
	.align		4
        /*0c2c*/ 	.byte	0x04, 0x31
        /*0c2e*/ 	.short	(.L_24 - .L_23)


	//   ....[0]....
.L_23:
        /*0c30*/ 	.word	0x00000420


	//   ....[1]....
        /*0c34*/ 	.word	0x00000430


	//   ....[2]....
        /*0c38*/ 	.word	0x00000560


	//----- nvinfo : EIATTR_COOP_GROUP_MASK_REGIDS
	.align		4
.L_24:
        /*0c3c*/ 	.byte	0x04, 0x29
        /*0c3e*/ 	.short	(.L_26 - .L_25)


	//   ....[0]....
.L_25:
        /*0c40*/ 	.word	0xffffffff


	//   ....[1]....
        /*0c44*/ 	.word	0xffffffff


	//   ....[2]....
        /*0c48*/ 	.word	0xffffffff


	//   ....[3]....
        /*0c4c*/ 	.word	0xffffffff


	//   ....[4]....
        /*0c50*/ 	.word	0xffffffff


	//----- nvinfo : EIATTR_COOP_GROUP_INSTR_OFFSETS
	.align		4
.L_26:
        /*0c54*/ 	.byte	0x04, 0x28
        /*0c56*/ 	.short	(.L_28 - .L_27)


	//   ....[0]....
.L_27:
        /*0c58*/ 	.word	0x00000070


	//   ....[1]....
        /*0c5c*/ 	.word	0x00000080


	//   ....[2]....
        /*0c60*/ 	.word	0x000001a0


	//   ....[3]....
        /*0c64*/ 	.word	0x00000370


	//   ....[4]....
        /*0c68*/ 	.word	0x000012b0


	//----- nvinfo : EIATTR_REG_RECONFIG
	.align		4
.L_28:
        /*0c6c*/ 	.byte	0x01, 0x54
	.zero		2


	//----- nvinfo : EIATTR_MBARRIER_INSTR_OFFSETS
	.align		4
        /*0c70*/ 	.byte	0x04, 0x39
        /*0c72*/ 	.short	(.L_30 - .L_29)


	//   ....[0]....
.L_29:
        /*0c74*/ 	.word	0x00000320
        /*0c78*/ 	.word	0x000000ff
        /*0c7c*/ 	.word	0x00000000
        /*0c80*/ 	.short	0x0100
        /*0c82*/ 	.byte	0x09
	.zero		1


	//   ....[1]....
        /*0c84*/ 	.word	0x00000330
        /*0c88*/ 	.word	0x000000ff
        /*0c8c*/ 	.word	0x00000010
        /*0c90*/ 	.short	0x0100
        /*0c92*/ 	.byte	0x09
	.zero		1


	//   ....[2]....
        /*0c94*/ 	.word	0x00000340
        /*0c98*/ 	.word	0x000000ff
        /*0c9c*/ 	.word	0x00000008
        /*0ca0*/ 	.short	0x0100
        /*0ca2*/ 	.byte	0x09
	.zero		1


	//   ....[3]....
        /*0ca4*/ 	.word	0x00000350
        /*0ca8*/ 	.word	0x000000ff
        /*0cac*/ 	.word	0x00000018
        /*0cb0*/ 	.short	0x0100
        /*0cb2*/ 	.byte	0x09
	.zero		1


	//   ....[4]....
        /*0cb4*/ 	.word	0x00000590
        /*0cb8*/ 	.word	0x000000ff
        /*0cbc*/ 	.word	0x00000030
        /*0cc0*/ 	.short	0x0100
        /*0cc2*/ 	.byte	0x06
	.zero		1


	//   ....[5]....
        /*0cc4*/ 	.word	0x000005a0
        /*0cc8*/ 	.word	0x000000ff
        /*0ccc*/ 	.word	0x00000038
        /*0cd0*/ 	.short	0x0100
        /*0cd2*/ 	.byte	0x06
	.zero		1


	//   ....[6]....
        /*0cd4*/ 	.word	0x00001ab0
        /*0cd8*/ 	.word	0x000000ff
        /*0cdc*/ 	.word	0x00000000
        /*0ce0*/ 	.short	0x010a
        /*0ce2*/ 	.byte	0x06
	.zero		1


	//   ....[7]....
        /*0ce4*/ 	.word	0x00001af0
        /*0ce8*/ 	.word	0x000000ff
        /*0cec*/ 	.word	0x00000000
        /*0cf0*/ 	.short	0x010a
        /*0cf2*/ 	.byte	0x06
	.zero		1


	//   ....[8]....
        /*0cf4*/ 	.word	0x00002d80
        /*0cf8*/ 	.word	0x000000ff
        /*0cfc*/ 	.word	0x00000000
        /*0d00*/ 	.short	0x010a
        /*0d02*/ 	.byte	0x10
	.zero		1


	//   ....[9]....
        /*0d04*/ 	.word	0x00002dc0
        /*0d08*/ 	.word	0x000000ff
        /*0d0c*/ 	.word	0x00000000
        /*0d10*/ 	.short	0x010a
        /*0d12*/ 	.byte	0x10
	.zero		1


	//   ....[10]....
        /*0d14*/ 	.word	0x00003e40
        /*0d18*/ 	.word	0x000000ff
        /*0d1c*/ 	.word	0x00000000
        /*0d20*/ 	.short	0x0101
        /*0d22*/ 	.byte	0x08
	.zero		1


	//   ....[11]....
        /*0d24*/ 	.word	0x00004fe0
        /*0d28*/ 	.word	0x000000ff
        /*0d2c*/ 	.word	0x00000000
        /*0d30*/ 	.short	0x0101
        /*0d32*/ 	.byte	0x06
	.zero		1


	//   ....[12]....
        /*0d34*/ 	.word	0x0000f420
        /*0d38*/ 	.word	0x0000000d
        /*0d3c*/ 	.word	0x00000010
        /*0d40*/ 	.short	0x010a
        /*0d42*/ 	.byte	0x3f
	.zero		1


	//   ....[13]....
        /*0d44*/ 	.word	0x0000f830
        /*0d48*/ 	.word	0x00000003
        /*0d4c*/ 	.word	0x00000038
        /*0d50*/ 	.short	0x0101
        /*0d52*/ 	.byte	0x3f
	.zero		1


	//   ....[14]....
        /*0d54*/ 	.word	0x0000ff60
        /*0d58*/ 	.word	0x00000007
        /*0d5c*/ 	.word	0x00000000
        /*0d60*/ 	.short	0x010a
        /*0d62*/ 	.byte	0x3f
	.zero		1


	//   ....[15]....
        /*0d64*/ 	.word	0x0000ffe0
        /*0d68*/ 	.word	0x00000003
        /*0d6c*/ 	.word	0x00000000
        /*0d70*/ 	.short	0x010a
        /*0d72*/ 	.byte	0x3f
	.zero		1


	//   ....[16]....
        /*0d74*/ 	.word	0x00010050
        /*0d78*/ 	.word	0x00000003
        /*0d7c*/ 	.word	0x00000000
        /*0d80*/ 	.short	0x010a
        /*0d82*/ 	.byte	0x3f
	.zero		1


	//   ....[17]....
        /*0d84*/ 	.word	0x000100c0
        /*0d88*/ 	.word	0x00000000
        /*0d8c*/ 	.word	0x00000000
        /*0d90*/ 	.short	0x010a
        /*0d92*/ 	.byte	0x3f
	.zero		1


	//   ....[18]....
        /*0d94*/ 	.word	0x000101a0
        /*0d98*/ 	.word	0x0000000d
        /*0d9c*/ 	.word	0x00000010
        /*0da0*/ 	.short	0x010a
        /*0da2*/ 	.byte	0x3f
	.zero		1


	//   ....[19]....
        /*0da4*/ 	.word	0x00010280
        /*0da8*/ 	.word	0x00000007
        /*0dac*/ 	.word	0x00000000
        /*0db0*/ 	.short	0x010a
        /*0db2*/ 	.byte	0x3f
	.zero		1


	//----- nvinfo : EIATTR_NUM_MBARRIERS
	.align		4
.L_30:
        /*0db4*/ 	.byte	0x03, 0x38
        /*0db6*/ 	.short	0x0006


	//----- nvinfo : EIATTR_EXIT_INSTR_OFFSETS
	.align		4
        /*0db8*/ 	.byte	0x04, 0x1c
        /*0dba*/ 	.short	(.L_32 - .L_31)


	//   ....[0]....
.L_31:
        /*0dbc*/ 	.word	0x00000600


	//   ....[1]....
        /*0dc0*/ 	.word	0x00000f50


	//   ....[2]....
        /*0dc4*/ 	.word	0x0000ea60


	//   ....[3]....
        /*0dc8*/ 	.word	0x0000f0b0


	//   ....[4]....
        /*0dcc*/ 	.word	0x00010030


	//----- nvinfo : EIATTR_MAX_THREADS
	.align		4
.L_32:
        /*0dd0*/ 	.byte	0x04, 0x05
        /*0dd2*/ 	.short	(.L_34 - .L_33)
.L_33:
        /*0dd4*/ 	.word	0x00000180
        /*0dd8*/ 	.word	0x00000001
        /*0ddc*/ 	.word	0x00000001


	//----- nvinfo : EIATTR_CRS_STACK_SIZE
	.align		4
.L_34:
        /*0de0*/ 	.byte	0x04, 0x1e
        /*0de2*/ 	.short	(.L_36 - .L_35)
.L_35:
        /*0de4*/ 	.word	0x00000000


	//----- nvinfo : EIATTR_CBANK_PARAM_SIZE
	.align		4
.L_36:
        /*0de8*/ 	.byte	0x03, 0x19
        /*0dea*/ 	.short	0x0470


	//----- nvinfo : EIATTR_PARAM_CBANK
	.align		4
        /*0dec*/ 	.byte	0x04, 0x0a
        /*0dee*/ 	.short	(.L_38 - .L_37)
	.align		4
.L_37:
        /*0df0*/ 	.word	index@(.nv.constant0._ZN7cutlass13device_kernelINS_4gemm6kernel13GemmUniversalIN4cute5tupleIJiiiiEEENS1_10collective13CollectiveMmaINS1_37MainloopSm90TmaGmmaWarpSpecializedFP8ILi2ENS5_IJNS4_1CILi1EEESB_SB_EEENS1_35KernelTmaWarpSpecializedCooperativeEEENS5_IJNSA_ILi256EEENSA_ILi128EEENSA_ILi64EEEEEENS_12float_e4m3_tENS5_IJlSB_lEEESJ_SK_NS4_8TiledMMAINS4_8MMA_AtomIJNS4_4SM904GMMA31MMA_64x128x32_F32E4M3E4M3_SS_TNILNSO_7ScaleInE1ELSQ_1EEEEEENS4_6LayoutINS5_IJNSA_ILi2EEESB_SB_EEENS5_IJSB_NSA_ILi0EEESW_EEEEENS5_IJNS4_10UnderscoreESZ_SZ_EEEEENS4_13SM90_TMA_LOADENS4_14ComposedLayoutINS4_7SwizzleILi2ELi4ELi3EEENS4_18smem_ptr_flag_bitsILi8EEENST_INS5_IJNSA_ILi8EEESH_EEENS5_IJSH_SB_EEEEEEEvNS4_8identityES12_S1C_vS1D_EENS_8epilogue10collective6detail29Sm90TmaWarpSpecializedAdapterINS1G_15DefaultEpilogueISJ_SK_SK_NS1F_6thread17LinearCombinationISJ_Li1EffLNS1K_9ScaleType4KindE0ELNS_15FloatRoundStyleE2ESJ_EENS1_15EpilogueDefaultEEEEEvvEEEEvNT_6ParamsE)
        /*0df4*/ 	.short	0x0210
        /*0df6*/ 	.short	0x0470


	//----- nvinfo : EIATTR_SW_WAR
	.align		4
.L_38:
        /*0df8*/ 	.byte	0x04, 0x36
        /*0dfa*/ 	.short	(.L_40 - .L_39)
.L_39:
        /*0dfc*/ 	.word	0x00000008
.L_40:


//--------------------- .nv.callgraph             --------------------------
	.section	.nv.callgraph,"",@"SHT_CUDA_CALLGRAPH"
	.align	4
	.sectionentsize	8
	.align		4
        /*0000*/ 	.word	0x00000000
	.align		4
        /*0004*/ 	.word	0xffffffff
	.align		4
        /*0008*/ 	.word	0x00000000
	.align		4
        /*000c*/ 	.word	0xfffffffe
	.align		4
        /*0010*/ 	.word	0x00000000
	.align		4
        /*0014*/ 	.word	0xfffffffd
	.align		4
        /*0018*/ 	.word	0x00000000
	.align		4
        /*001c*/ 	.word	0xfffffffc


//--------------------- .nv.constant4             --------------------------
	.section	.nv.constant4,"a",@progbits
	.align	8
	.align		8
.nv.constant4:
        /*0000*/ 	.dword	_ZN40_INTERNAL_937acc38_4_k_cu_b1ea630c_240014cuda3std3__45__cpo5beginE
	.align		8
        /*0008*/ 	.dword	_ZN40_INTERNAL_937acc38_4_k_cu_b1ea630c_240014cuda3std3__45__cpo3endE
	.align		8
        /*0010*/ 	.dword	_ZN40_INTERNAL_937acc38_4_k_cu_b1ea630c_240014cuda3std3__45__cpo6cbeginE
	.align		8
        /*0018*/ 	.dword	_ZN40_INTERNAL_937acc38_4_k_cu_b1ea630c_240014cuda3std3__45__cpo4cendE
	.align		8
        /*0020*/ 	.dword	_ZN40_INTERNAL_937acc38_4_k_cu_b1ea630c_240014cuda3std3__442_GLOBAL__N__937acc38_4_k_cu_b1ea630c_240016ignoreE
	.align		8
        /*0028*/ 	.dword	_ZN40_INTERNAL_937acc38_4_k_cu_b1ea630c_240014cuda3std3__419piecewise_constructE
	.align		8
        /*0030*/ 	.dword	_ZN40_INTERNAL_937acc38_4_k_cu_b1ea630c_240014cuda3std3__48in_placeE
	.align		8
        /*0038*/ 	.dword	_ZN40_INTERNAL_937acc38_4_k_cu_b1ea630c_240014cuda3std6ranges3__45__cpo4swapE
	.align		8
        /*0040*/ 	.dword	_ZN40_INTERNAL_937acc38_4_k_cu_b1ea630c_240014cuda3std6ranges3__45__cpo9iter_moveE
	.align		8
        /*0048*/ 	.dword	_ZN40_INTERNAL_937acc38_4_k_cu_b1ea630c_240014cute7productE
	.align		8
        /*0050*/ 	.dword	_ZN40_INTERNAL_937acc38_4_k_cu_b1ea630c_240014cute1_E


//--------------------- .text._ZN7cutlass13device_kernelINS_4gemm6kernel13GemmUniversalIN4cute5tupleIJiiiiEEENS1_10collective13CollectiveMmaINS1_37MainloopSm90TmaGmmaWarpSpecializedFP8ILi2ENS5_IJNS4_1CILi1EEESB_SB_EEENS1_35KernelTmaWarpSpecializedCooperativeEEENS5_IJNSA_ILi256EEENSA_ILi128EEENSA_ILi64EEEEEENS_12float_e4m3_tENS5_IJlSB_lEEESJ_SK_NS4_8TiledMMAINS4_8MMA_AtomIJNS4_4SM904GMMA31MMA_64x128x32_F32E4M3E4M3_SS_TNILNSO_7ScaleInE1ELSQ_1EEEEEENS4_6LayoutINS5_IJNSA_ILi2EEESB_SB_EEENS5_IJSB_NSA_ILi0EEESW_EEEEENS5_IJNS4_10UnderscoreESZ_SZ_EEEEENS4_13SM90_TMA_LOADENS4_14ComposedLayoutINS4_7SwizzleILi2ELi4ELi3EEENS4_18smem_ptr_flag_bitsILi8EEENST_INS5_IJNSA_ILi8EEESH_EEENS5_IJSH_SB_EEEEEEEvNS4_8identityES12_S1C_vS1D_EENS_8epilogue10collective6detail29Sm90TmaWarpSpecializedAdapterINS1G_15DefaultEpilogueISJ_SK_SK_NS1F_6thread17LinearCombinationISJ_Li1EffLNS1K_9ScaleType4KindE0ELNS_15FloatRoundStyleE2ESJ_EENS1_15EpilogueDefaultEEEEEvvEEEEvNT_6ParamsE --------------------------
	.section	.text._ZN7cutlass13device_kernelINS_4gemm6kernel13GemmUniversalIN4cute5tupleIJiiiiEEENS1_10collective13CollectiveMmaINS1_37MainloopSm90TmaGmmaWarpSpecializedFP8ILi2ENS5_IJNS4_1CILi1EEESB_SB_EEENS1_35KernelTmaWarpSpecializedCooperativeEEENS5_IJNSA_ILi256EEENSA_ILi128EEENSA_ILi64EEEEEENS_12float_e4m3_tENS5_IJlSB_lEEESJ_SK_NS4_8TiledMMAINS4_8MMA_AtomIJNS4_4SM904GMMA31MMA_64x128x32_F32E4M3E4M3_SS_TNILNSO_7ScaleInE1ELSQ_1EEEEEENS4_6LayoutINS5_IJNSA_ILi2EEESB_SB_EEENS5_IJSB_NSA_ILi0EEESW_EEEEENS5_IJNS4_10UnderscoreESZ_SZ_EEEEENS4_13SM90_TMA_LOADENS4_14ComposedLayoutINS4_7SwizzleILi2ELi4ELi3EEENS4_18smem_ptr_flag_bitsILi8EEENST_INS5_IJNSA_ILi8EEESH_EEENS5_IJSH_SB_EEEEEEEvNS4_8identityES12_S1C_vS1D_EENS_8epilogue10collective6detail29Sm90TmaWarpSpecializedAdapterINS1G_15DefaultEpilogueISJ_SK_SK_NS1F_6thread17LinearCombinationISJ_Li1EffLNS1K_9ScaleType4KindE0ELNS_15FloatRoundStyleE2ESJ_EENS1_15EpilogueDefaultEEEEEvvEEEEvNT_6ParamsE,"ax",@progbits
	.align	128
.text._ZN7cutlass13device_kernelINS_4gemm6kernel13GemmUniversalIN4cute5tupleIJiiiiEEENS1_10collective13CollectiveMmaINS1_37MainloopSm90TmaGmmaWarpSpecializedFP8ILi2ENS5_IJNS4_1CILi1EEESB_SB_EEENS1_35KernelTmaWarpSpecializedCooperativeEEENS5_IJNSA_ILi256EEENSA_ILi128EEENSA_ILi64EEEEEENS_12float_e4m3_tENS5_IJlSB_lEEESJ_SK_NS4_8TiledMMAINS4_8MMA_AtomIJNS4_4SM904GMMA31MMA_64x128x32_F32E4M3E4M3_SS_TNILNSO_7ScaleInE1ELSQ_1EEEEEENS4_6LayoutINS5_IJNSA_ILi2EEESB_SB_EEENS5_IJSB_NSA_ILi0EEESW_EEEEENS5_IJNS4_10UnderscoreESZ_SZ_EEEEENS4_13SM90_TMA_LOADENS4_14ComposedLayoutINS4_7SwizzleILi2ELi4ELi3EEENS4_18smem_ptr_flag_bitsILi8EEENST_INS5_IJNSA_ILi8EEESH_EEENS5_IJSH_SB_EEEEEEEvNS4_8identityES12_S1C_vS1D_EENS_8epilogue10collective6detail29Sm90TmaWarpSpecializedAdapterINS1G_15DefaultEpilogueISJ_SK_SK_NS1F_6thread17LinearCombinationISJ_Li1EffLNS1K_9ScaleType4KindE0ELNS_15FloatRoundStyleE2ESJ_EENS1_15EpilogueDefaultEEEEEvvEEEEvNT_6ParamsE:
        .type           _ZN7cutlass13device_kernelINS_4gemm6kernel13GemmUniversalIN4cute5tupleIJiiiiEEENS1_10collective13CollectiveMmaINS1_37MainloopSm90TmaGmmaWarpSpecializedFP8ILi2ENS5_IJNS4_1CILi1EEESB_SB_EEENS1_35KernelTmaWarpSpecializedCooperativeEEENS5_IJNSA_ILi256EEENSA_ILi128EEENSA_ILi64EEEEEENS_12float_e4m3_tENS5_IJlSB_lEEESJ_SK_NS4_8TiledMMAINS4_8MMA_AtomIJNS4_4SM904GMMA31MMA_64x128x32_F32E4M3E4M3_SS_TNILNSO_7ScaleInE1ELSQ_1EEEEEENS4_6LayoutINS5_IJNSA_ILi2EEESB_SB_EEENS5_IJSB_NSA_ILi0EEESW_EEEEENS5_IJNS4_10UnderscoreESZ_SZ_EEEEENS4_13SM90_TMA_LOADENS4_14ComposedLayoutINS4_7SwizzleILi2ELi4ELi3EEENS4_18smem_ptr_flag_bitsILi8EEENST_INS5_IJNSA_ILi8EEESH_EEENS5_IJSH_SB_EEEEEEEvNS4_8identityES12_S1C_vS1D_EENS_8epilogue10collective6detail29Sm90TmaWarpSpecializedAdapterINS1G_15DefaultEpilogueISJ_SK_SK_NS1F_6thread17LinearCombinationISJ_Li1EffLNS1K_9ScaleType4KindE0ELNS_15FloatRoundStyleE2ESJ_EENS1_15EpilogueDefaultEEEEEvvEEEEvNT_6ParamsE,@function
        .size           _ZN7cutlass13device_kernelINS_4gemm6kernel13GemmUniversalIN4cute5tupleIJiiiiEEENS1_10collective13CollectiveMmaINS1_37MainloopSm90TmaGmmaWarpSpecializedFP8ILi2ENS5_IJNS4_1CILi1EEESB_SB_EEENS1_35KernelTmaWarpSpecializedCooperativeEEENS5_IJNSA_ILi256EEENSA_ILi128EEENSA_ILi64EEEEEENS_12float_e4m3_tENS5_IJlSB_lEEESJ_SK_NS4_8TiledMMAINS4_8MMA_AtomIJNS4_4SM904GMMA31MMA_64x128x32_F32E4M3E4M3_SS_TNILNSO_7ScaleInE1ELSQ_1EEEEEENS4_6LayoutINS5_IJNSA_ILi2EEESB_SB_EEENS5_IJSB_NSA_ILi0EEESW_EEEEENS5_IJNS4_10UnderscoreESZ_SZ_EEEEENS4_13SM90_TMA_LOADENS4_14ComposedLayoutINS4_7SwizzleILi2ELi4ELi3EEENS4_18smem_ptr_flag_bitsILi8EEENST_INS5_IJNSA_ILi8EEESH_EEENS5_IJSH_SB_EEEEEEEvNS4_8identityES12_S1C_vS1D_EENS_8epilogue10collective6detail29Sm90TmaWarpSpecializedAdapterINS1G_15DefaultEpilogueISJ_SK_SK_NS1F_6thread17LinearCombinationISJ_Li1EffLNS1K_9ScaleType4KindE0ELNS_15FloatRoundStyleE2ESJ_EENS1_15EpilogueDefaultEEEEEvvEEEEvNT_6ParamsE,(.L_x_325 - _ZN7cutlass13device_kernelINS_4gemm6kernel13GemmUniversalIN4cute5tupleIJiiiiEEENS1_10collective13CollectiveMmaINS1_37MainloopSm90TmaGmmaWarpSpecializedFP8ILi2ENS5_IJNS4_1CILi1EEESB_SB_EEENS1_35KernelTmaWarpSpecializedCooperativeEEENS5_IJNSA_ILi256EEENSA_ILi128EEENSA_ILi64EEEEEENS_12float_e4m3_tENS5_IJlSB_lEEESJ_SK_NS4_8TiledMMAINS4_8MMA_AtomIJNS4_4SM904GMMA31MMA_64x128x32_F32E4M3E4M3_SS_TNILNSO_7ScaleInE1ELSQ_1EEEEEENS4_6LayoutINS5_IJNSA_ILi2EEESB_SB_EEENS5_IJSB_NSA_ILi0EEESW_EEEEENS5_IJNS4_10UnderscoreESZ_SZ_EEEEENS4_13SM90_TMA_LOADENS4_14ComposedLayoutINS4_7SwizzleILi2ELi4ELi3EEENS4_18smem_ptr_flag_bitsILi8EEENST_INS5_IJNSA_ILi8EEESH_EEENS5_IJSH_SB_EEEEEEEvNS4_8identityES12_S1C_vS1D_EENS_8epilogue10collective6detail29Sm90TmaWarpSpecializedAdapterINS1G_15DefaultEpilogueISJ_SK_SK_NS1F_6thread17LinearCombinationISJ_Li1EffLNS1K_9ScaleType4KindE0ELNS_15FloatRoundStyleE2ESJ_EENS1_15EpilogueDefaultEEEEEvvEEEEvNT_6ParamsE)
        .other          _ZN7cutlass13device_kernelINS_4gemm6kernel13GemmUniversalIN4cute5tupleIJiiiiEEENS1_10collective13CollectiveMmaINS1_37MainloopSm90TmaGmmaWarpSpecializedFP8ILi2ENS5_IJNS4_1CILi1EEESB_SB_EEENS1_35KernelTmaWarpSpecializedCooperativeEEENS5_IJNSA_ILi256EEENSA_ILi128EEENSA_ILi64EEEEEENS_12float_e4m3_tENS5_IJlSB_lEEESJ_SK_NS4_8TiledMMAINS4_8MMA_AtomIJNS4_4SM904GMMA31MMA_64x128x32_F32E4M3E4M3_SS_TNILNSO_7ScaleInE1ELSQ_1EEEEEENS4_6LayoutINS5_IJNSA_ILi2EEESB_SB_EEENS5_IJSB_NSA_ILi0EEESW_EEEEENS5_IJNS4_10UnderscoreESZ_SZ_EEEEENS4_13SM90_TMA_LOADENS4_14ComposedLayoutINS4_7SwizzleILi2ELi4ELi3EEENS4_18smem_ptr_flag_bitsILi8EEENST_INS5_IJNSA_ILi8EEESH_EEENS5_IJSH_SB_EEEEEEEvNS4_8identityES12_S1C_vS1D_EENS_8epilogue10collective6detail29Sm90TmaWarpSpecializedAdapterINS1G_15DefaultEpilogueISJ_SK_SK_NS1F_6thread17LinearCombinationISJ_Li1EffLNS1K_9ScaleType4KindE0ELNS_15FloatRoundStyleE2ESJ_EENS1_15EpilogueDefaultEEEEEvvEEEEvNT_6ParamsE,@"STO_CUDA_ENTRY STV_DEFAULT"
_ZN7cutlass13device_kernelINS_4gemm6kernel13GemmUniversalIN4cute5tupleIJiiiiEEENS1_10collective13CollectiveMmaINS1_37MainloopSm90TmaGmmaWarpSpecializedFP8ILi2ENS5_IJNS4_1CILi1EEESB_SB_EEENS1_35KernelTmaWarpSpecializedCooperativeEEENS5_IJNSA_ILi256EEENSA_ILi128EEENSA_ILi64EEEEEENS_12float_e4m3_tENS5_IJlSB_lEEESJ_SK_NS4_8TiledMMAINS4_8MMA_AtomIJNS4_4SM904GMMA31MMA_64x128x32_F32E4M3E4M3_SS_TNILNSO_7ScaleInE1ELSQ_1EEEEEENS4_6LayoutINS5_IJNSA_ILi2EEESB_SB_EEENS5_IJSB_NSA_ILi0EEESW_EEEEENS5_IJNS4_10UnderscoreESZ_SZ_EEEEENS4_13SM90_TMA_LOADENS4_14ComposedLayoutINS4_7SwizzleILi2ELi4ELi3EEENS4_18smem_ptr_flag_bitsILi8EEENST_INS5_IJNSA_ILi8EEESH_EEENS5_IJSH_SB_EEEEEEEvNS4_8identityES12_S1C_vS1D_EENS_8epilogue10collective6detail29Sm90TmaWarpSpecializedAdapterINS1G_15DefaultEpilogueISJ_SK_SK_NS1F_6thread17LinearCombinationISJ_Li1EffLNS1K_9ScaleType4KindE0ELNS_15FloatRoundStyleE2ESJ_EENS1_15EpilogueDefaultEEEEEvvEEEEvNT_6ParamsE:
[----:B------:R-:W0:Y:S02]  /*0000*/  LDC R1, c[0x0][0x28] ;  /* 0x00000a00ff017b82 */ /* 0x000e240000000800 */
[----:B0-----:R-:W-:Y:S01]  /*0010*/  VIADD R1, R1, 0xffffff08 ;  /* 0xffffff0801017836 */ /* 0x001fe20000000000 */
[----:B------:R-:W0:Y:S01]  /*0020*/  S2R R2, SR_TID.X ;  /* 0x0000000000027919 */ /* 0x000e220000002100 */
[----:B------:R-:W-:Y:S01]  /*0030*/  ELECT P0, URZ, PT ;  /* 0x00000000003f782f */ /* 0x000fe20003800000 */
[----:B------:R-:W-:Y:S01]  /*0040*/  BSSY B0, `(.L_x_0) ;  /* 0x0000015000007945 */ /* 0x000fe20003800000 */
[--C-:B0-----:R-:W-:Y:S02]  /*0050*/  SHF.R.U32.HI R0, RZ, 0x5, R2.reuse ;  /* 0x00000005ff007819 */ /* 0x101fe40000011602 */
[----:B------:R-:W-:-:S03]  /*0060*/  SHF.R.U32.HI R2, RZ, 0x7, R2 ;  /* 0x00000007ff027819 */ /* 0x000fc60000011602 */
[----:B------:R-:W0:Y:S04]  /*0070*/  SHFL.IDX PT, R3, R0, RZ, 0x1f ;  /* 0x00001fff00037589 */ /* 0x000e2800000e0000 */
[----:B------:R-:W1:Y:S01]  /*0080*/  SHFL.IDX PT, R2, R2, RZ, 0x1f ;  /* 0x00001fff02027589 */ /* 0x000e6200000e0000 */
[----:B0-----:R-:W-:Y:S02]  /*0090*/  R2UR UR4, R3 ;  /* 0x00000000030472ca */ /* 0x001fe400000e0000 */
[----:B-1----:R-:W-:-:S11]  /*00a0*/  R2UR UR6, R2 ;  /* 0x00000000020672ca */ /* 0x002fd600000e0000 */
[----:B------:R-:W-:Y:S02]  /*00b0*/  USHF.R.S32.HI UR5, URZ, 0x1f, UR4 ;  /* 0x0000001f3f057899 */ /* 0x000fe40008011404 */
[----:B------:R-:W-:Y:S02]  /*00c0*/  ISETP.NE.OR P0, PT, RZ, UR4, !P0 ;  /* 0x00000004ff007c0c */ /* 0x000fe4000c705670 */
[----:B------:R-:W-:-:S04]  /*00d0*/  ULEA.HI UR5, UR5, UR4, URZ, 0x2 ;  /* 0x0000000405057291 */ /* 0x000fc8000f8f103f */
[----:B------:R-:W-:-:S04]  /*00e0*/  ULOP3.LUT UR5, UR5, 0xfffffffc, URZ, 0xc0, !UPT ;  /* 0xfffffffc05057892 */ /* 0x000fc8000f8ec03f */
[----:B------:R-:W-:-:S03]  /*00f0*/  UIADD3 UR8, UR4, -UR5, URZ ;  /* 0x8000000504087290 */ /* 0x000fc6000fffe03f */
[----:B------:R-:W-:Y:S09]  /*0100*/  @P0 BRA `(.L_x_1) ;  /* 0x0000000000200947 */ /* 0x000ff20003800000 */
[----:B------:R-:W-:Y:S02]  /*0110*/  ULDC.64 UR4, c[0x0][0x198] ;  /* 0x0000660000047ab9 */ /* 0x000fe40000000a00 */
[----:B------:R-:W-:Y:S02]  /*0120*/  UIADD3 UR10, UP0, UR4, 0xf0, URZ ;  /* 0x000000f0040a7890 */ /* 0x000fe4000ff1e03f */
[----:B------:R-:W-:Y:S02]  /*0130*/  UIADD3 UR4, UP1, UR4, 0x1f0, URZ ;  /* 0x000001f004047890 */ /* 0x000fe4000ff3e03f */
[----:B------:R-:W-:Y:S02]  /*0140*/  UIADD3.X UR11, URZ, UR5, URZ, UP0, !UPT ;  /* 0x000000053f0b7290 */ /* 0x000fe400087fe43f */
[----:B------:R-:W-:-:S07]  /*0150*/  UIADD3.X UR5, URZ, UR5, URZ, UP1, !UPT ;  /* 0x000000053f057290 */ /* 0x000fce0008ffe43f */
[----:B------:R0:W-:Y:S02]  /*0160*/  UTMACCTL.PF [UR10] ;  /* 0x000000000a0079b9 */ /* 0x0001e40008040000 */
[----:B------:R0:W-:Y:S02]  /*0170*/  UTMACCTL.PF [UR4] ;  /* 0x00000000040079b9 */ /* 0x0001e40008040000 */
[----:B0-----:R-:W-:Y:S01]  /*0180*/  NOP ;  /* 0x0000000000007918 */ /* 0x001fe20000000000 */
.L_x_1:
[----:B------:R-:W-:Y:S05]  /*0190*/  BSYNC B0 ;  /* 0x0000000000007941 */ /* 0x000fea0003800000 */
.L_x_0:
[----:B------:R-:W0:Y:S01]  /*01a0*/  SHFL.IDX PT, R2, R0, RZ, 0x1f ;  /* 0x00001fff00027589 */ /* 0x000e2200000e0000 */
[----:B------:R-:W-:Y:S01]  /*01b0*/  UISETP.NE.AND UP0, UPT, UR8, 0x3, UPT ;  /* 0x000000030800788c */ /* 0x000fe2000bf05270 */
[----:B------:R-:W-:Y:S01]  /*01c0*/  ISETP.NE.AND P1, PT, RZ, UR6, PT ;  /* 0x00000006ff007c0c */ /* 0x000fe2000bf25270 */
[----:B------:R-:W-:Y:S02]  /*01d0*/  UIADD3 UR10, UR6, -0x1, URZ ;  /* 0xffffffff060a7890 */ /* 0x000fe4000fffe03f */
[----:B------:R-:W-:Y:S02]  /*01e0*/  UISETP.EQ.OR UP0, UPT, UR8, URZ, !UP0 ;  /* 0x0000003f0800728c */ /* 0x000fe4000c702670 */
[----:B------:R-:W-:Y:S02]  /*01f0*/  UISETP.GE.U32.AND UP1, UPT, UR10, 0x2, UPT ;  /* 0x000000020a00788c */ /* 0x000fe4000bf26070 */
[----:B------:R-:W-:-:S04]  /*0200*/  UISETP.EQ.AND UP0, UPT, UR6, URZ, UP0 ;  /* 0x0000003f0600728c */ /* 0x000fc80008702270 */
[----:B------:R-:W-:-:S04]  /*0210*/  USEL UR13, URZ, 0x1, !UP0 ;  /* 0x000000013f0d7887 */ /* 0x000fc8000c000000 */
[----:B------:R-:W-:Y:S01]  /*0220*/  USEL UR13, UR13, 0x2, UP1 ;  /* 0x000000020d0d7887 */ /* 0x000fe20008800000 */
[----:B0-----:R-:W-:-:S13]  /*0230*/  ISETP.NE.AND P0, PT, R2, RZ, PT ;  /* 0x000000ff0200720c */ /* 0x001fda0003f05270 */
[----:B------:R-:W-:Y:S05]  /*0240*/  @P0 BRA `(.L_x_2) ;  /* 0x0000000000480947 */ /* 0x000fea0003800000 */
[----:B------:R-:W0:Y:S01]  /*0250*/  S2UR UR9, SR_CgaCtaId ;  /* 0x00000000000979c3 */ /* 0x000e220000008800 */
[----:B------:R-:W-:Y:S01]  /*0260*/  UMOV UR4, 0x400 ;  /* 0x0000040000047882 */ /* 0x000fe20000000000 */
[----:B------:R-:W-:Y:S01]  /*0270*/  UMOV UR5, 0x1 ;  /* 0x0000000100057882 */ /* 0x000fe20000000000 */
[----:B------:R-:W-:Y:S01]  /*0280*/  UMOV UR6, 0x100 ;  /* 0x0000010000067882 */ /* 0x000fe20000000000 */
[----:B------:R-:W-:Y:S01]  /*0290*/  ELECT P0, URZ, PT ;  /* 0x00000000003f782f */ /* 0x000fe20003800000 */
[----:B------:R-:W-:-:S04]  /*02a0*/  UIADD3 UR6, -UR6, 0x100000, URZ ;  /* 0x0010000006067890 */ /* 0x000fc8000fffe13f */
[----:B------:R-:W-:Y:S02]  /*02b0*/  USHF.L.U32 UR7, UR6, 0xb, URZ ;  /* 0x0000000b06077899 */ /* 0x000fe4000800063f */
[----:B------:R-:W-:Y:S02]  /*02c0*/  USHF.L.U32 UR6, UR6, 0x1, URZ ;  /* 0x0000000106067899 */ /* 0x000fe4000800063f */
[----:B0-----:R-:W-:Y:S02]  /*02d0*/  ULEA UR9, UR9, UR4, 0x18 ;  /* 0x0000000409097291 */ /* 0x001fe4000f8ec03f */
[----:B------:R-:W-:-:S04]  /*02e0*/  UIADD3 UR4, -UR5, 0x100000, URZ ;  /* 0x0010000005047890 */ /* 0x000fc8000fffe13f */
[----:B------:R-:W-:Y:S02]  /*02f0*/  USHF.L.U32 UR5, UR4, 0xb, URZ ;  /* 0x0000000b04057899 */ /* 0x000fe4000800063f */
[----:B------:R-:W-:Y:S01]  /*0300*/  USHF.L.U32 UR4, UR4, 0x1, URZ ;  /* 0x0000000104047899 */ /* 0x000fe2000800063f */
[----:B------:R-:W0:Y:S11]  /*0310*/  FENCE.VIEW.ASYNC.S ;  /* 0x00000000000073c6 */ /* 0x000e360000000000 */
[----:B0-----:R0:W1:Y:S01]  /*0320*/  SYNCS.EXCH.64 URZ, [UR9], UR4 ;  /* 0x00000004093f75b2 */ /* 0x0010620008000100 */
[----:B------:R0:W2:Y:S01]  /*0330*/  SYNCS.EXCH.64 URZ, [UR9+0x10], UR6 ;  /* 0x00001006093f75b2 */ /* 0x0000a20008000100 */
[----:B------:R0:W3:Y:S01]  /*0340*/  SYNCS.EXCH.64 URZ, [UR9+0x8], UR4 ;  /* 0x00000804093f75b2 */ /* 0x0000e20008000100 */
[----:B------:R0:W4:Y:S01]  /*0350*/  SYNCS.EXCH.64 URZ, [UR9+0x18], UR6 ;  /* 0x00001806093f75b2 */ /* 0x0001220008000100 */
[----:B------:R-:W-:Y:S01]  /*0360*/  NOP ;  /* 0x0000000000007918 */ /* 0x000fe20000000000 */
.L_x_2:
[----:B------:R-:W5:Y:S01]  /*0370*/  SHFL.IDX PT, R0, R0, RZ, 0x1f ;  /* 0x00001fff00007589 */ /* 0x000f6200000e0000 */
[----:B------:R-:W1:Y:S01]  /*0380*/  LDC R2, c[0x0][0x65c] ;  /* 0x00019700ff027b82 */ /* 0x000e620000000800 */
[----:B------:R-:W-:Y:S01]  /*0390*/  ELECT P0, URZ, PT ;  /* 0x00000000003f782f */ /* 0x000fe20003800000 */
[----:B------:R-:W-:Y:S01]  /*03a0*/  IMAD.MOV.U32 R3, RZ, RZ, RZ ;  /* 0x000000ffff037224 */ /* 0x000fe200078e00ff */
[----:B0-----:R-:W-:Y:S01]  /*03b0*/  UMOV UR4, 0x20 ;  /* 0x0000002000047882 */ /* 0x001fe20000000000 */
[----:B------:R-:W-:Y:S01]  /*03c0*/  NOP ;  /* 0x0000000000007918 */ /* 0x000fe20000000000 */
[----:B------:R-:W-:Y:S01]  /*03d0*/  NOP ;  /* 0x0000000000007918 */ /* 0x000fe20000000000 */
[----:B-----5:R-:W-:Y:S02]  /*03e0*/  ISETP.NE.OR P0, PT, R0, RZ, !P0 ;  /* 0x000000ff0000720c */ /* 0x020fe40004705670 */
[----:B-1----:R-:W-:Y:S01]  /*03f0*/  ISETP.NE.AND P4, PT, R2, 0x1, PT ;  /* 0x000000010200780c */ /* 0x002fe20003f85270 */
[----:B------:R-:W0:Y:S01]  /*0400*/  S2R R0, SR_CTAID.Y ;  /* 0x0000000000007919 */ /* 0x000e220000002600 */
[----:B------:R-:W1:Y:S09]  /*0410*/  S2R R2, SR_CTAID.X ;  /* 0x0000000000027919 */ /* 0x000e720000002500 */
[----:B------:R-:W-:Y:S01]  /*0420*/  VOTEU.ALL UP0, P0 ;  /* 0x00000000003f7886 */ /* 0x000fe20000000000 */
[----:B------:R-:W-:Y:S01]  /*0430*/  VOTEU.ALL UP1, P0 ;  /* 0x00000000003f7886 */ /* 0x000fe20000020000 */
[----:B------:R-:W1:Y:S01]  /*0440*/  @P4 LDC R7, c[0x0][0x10] ;  /* 0x00000400ff074b82 */ /* 0x000e620000000800 */
[----:B------:R-:W-:-:S02]  /*0450*/  @P4 IMAD.MOV.U32 R5, RZ, RZ, RZ ;  /* 0x000000ffff054224 */ /* 0x000fc400078e00ff */
[----:B------:R-:W-:Y:S01]  /*0460*/  @P4 IMAD.MOV.U32 R11, RZ, RZ, RZ ;  /* 0x000000ffff0b4224 */ /* 0x000fe200078e00ff */
[----:B------:R-:W-:Y:S01]  /*0470*/  @!UP0 UMOV UR6, 0x400 ;  /* 0x0000040000068882 */ /* 0x000fe20000000000 */
[----:B------:R-:W-:-:S04]  /*0480*/  @!UP0 UIADD3 UR4, -UR4, 0x100000, URZ ;  /* 0x0010000004048890 */ /* 0x000fc8000fffe13f */
[----:B------:R-:W-:Y:S02]  /*0490*/  @!UP0 USHF.L.U32 UR5, UR4, 0xb, URZ ;  /* 0x0000000b04058899 */ /* 0x000fe4000800063f */
[----:B------:R-:W-:Y:S01]  /*04a0*/  @!UP0 USHF.L.U32 UR4, UR4, 0x1, URZ ;  /* 0x0000000104048899 */ /* 0x000fe2000800063f */
[----:B------:R-:W5:Y:S08]  /*04b0*/  @!P4 LDC R9, c[0x0][0xc] ;  /* 0x00000300ff09cb82 */ /* 0x000f700000000800 */
[----:B------:R-:W2:Y:S01]  /*04c0*/  @!UP0 S2UR UR7, SR_CgaCtaId ;  /* 0x00000000000789c3 */ /* 0x000ea20000008800 */
[----:B0-----:R-:W-:-:S04]  /*04d0*/  @P4 IMAD.MOV.U32 R4, RZ, RZ, R0 ;  /* 0x000000ffff044224 */ /* 0x001fc800078e0000 */
[----:B-1----:R-:W-:-:S04]  /*04e0*/  @P4 IMAD.WIDE.U32 R6, R2, R7, R4 ;  /* 0x0000000702064225 */ /* 0x002fc800078e0004 */
[----:B------:R-:W-:Y:S02]  /*04f0*/  @P4 IMAD.MOV.U32 R16, RZ, RZ, R6 ;  /* 0x000000ffff104224 */ /* 0x000fe400078e0006 */
[----:B------:R-:W-:Y:S02]  /*0500*/  @P4 IMAD.IADD R17, R7, 0x1, R11 ;  /* 0x0000000107114824 */ /* 0x000fe400078e020b */
[----:B-----5:R-:W-:-:S04]  /*0510*/  @!P4 IMAD.WIDE.U32 R4, R9, R0, R2 ;  /* 0x000000000904c225 */ /* 0x020fc800078e0002 */
[----:B------:R-:W-:Y:S02]  /*0520*/  @!P4 IMAD.MOV.U32 R16, RZ, RZ, R4 ;  /* 0x000000ffff10c224 */ /* 0x000fe400078e0004 */
[----:B------:R-:W-:Y:S01]  /*0530*/  @!P4 IMAD.MOV.U32 R17, RZ, RZ, R5 ;  /* 0x000000ffff11c224 */ /* 0x000fe200078e0005 */
[----:B--2---:R-:W-:Y:S02]  /*0540*/  @!UP0 ULEA UR6, UR7, UR6, 0x18 ;  /* 0x0000000607068291 */ /* 0x004fe4000f8ec03f */
[----:B------:R0:W-:Y:S01]  /*0550*/  STL [R1+0x78], R16 ;  /* 0x0000781001007387 */ /* 0x0001e20000100800 */
[----:B------:R-:W-:-:S03]  /*0560*/  VOTEU.ALL UP0, P0 ;  /* 0x00000000003f7886 */ /* 0x000fc60000000000 */
[----:B------:R0:W-:Y:S04]  /*0570*/  STL [R1+0x74], R17 ;  /* 0x0000741101007387 */ /* 0x0001e80000100800 */
[----:B------:R-:W1:Y:S02]  /*0580*/  FENCE.VIEW.ASYNC.S ;  /* 0x00000000000073c6 */ /* 0x000e640000000000 */
[----:B-1----:R0:W3:Y:S01]  /*0590*/  @!UP0 SYNCS.EXCH.64 URZ, [UR6+0x30], UR4 ;  /* 0x00003004063f85b2 */ /* 0x0020e20008000100 */
[----:B------:R0:W3:Y:S01]  /*05a0*/  @!UP1 SYNCS.EXCH.64 URZ, [UR6+0x38], UR4 ;  /* 0x00003804063f95b2 */ /* 0x0000e20008000100 */
[----:B------:R-:W-:Y:S01]  /*05b0*/  NOP ;  /* 0x0000000000007918 */ /* 0x000fe20000000000 */
[----:B---34-:R-:W-:Y:S06]  /*05c0*/  BAR.SYNC.DEFER_BLOCKING 0x0 ;  /* 0x0000000000007b1d */ /* 0x018fec0000010000 */
[----:B0-----:R-:W-:Y:S05]  /*05d0*/  @!P1 BRA `(.L_x_3) ;  /* 0x000000e400249947 */ /* 0x001fea0003800000 */
[----:B------:R-:W-:-:S06]  /*05e0*/  UISETP.GT.U32.AND UP0, UPT, UR10, 0x1, UPT ;  /* 0x000000010a00788c */ /* 0x000fcc000bf04070 */
[----:B------:R-:W-:-:S13]  /*05f0*/  PLOP3.LUT P0, PT, PT, PT, UP0, 0x80, 0x0 ;  /* 0x000000000000781c */ /* 0x000fda0003f0f008 */
[----:B------:R-:W-:Y:S05]  /*0600*/  @P0 EXIT ;  /* 0x000000000000094d */ /* 0x000fea0003800000 */
[----:B------:R-:W-:Y:S01]  /*0610*/  IMAD.MOV.U32 R6, RZ, RZ, -0x1 ;  /* 0xffffffffff067424 */ /* 0x000fe200078e00ff */
[----:B------:R-:W-:Y:S01]  /*0620*/  ULDC.64 UR4, c[0x0][0x650] ;  /* 0x0001940000047ab9 */ /* 0x000fe20000000a00 */
[----:B------:R-:W-:Y:S01]  /*0630*/  IMAD.MOV.U32 R5, RZ, RZ, -0x1 ;  /* 0xffffffffff057424 */ /* 0x000fe200078e00ff */
[----:B------:R-:W-:Y:S01]  /*0640*/  ISETP.GE.U32.AND P0, PT, R16, UR4, PT ;  /* 0x0000000410007c0c */ /* 0x000fe2000bf06070 */
[----:B------:R-:W-:Y:S01]  /*0650*/  UMOV UR22, 0xffffffff ;  /* 0xffffffff00167882 */ /* 0x000fe20000000000 */
[----:B------:R0:W-:Y:S01]  /*0660*/  STL [R1+0x80], R6 ;  /* 0x0000800601007387 */ /* 0x0001e20000100800 */
[----:B------:R-:W-:Y:S02]  /*0670*/  PRMT R4, RZ, 0x7610, R4 ;  /* 0x00007610ff047816 */ /* 0x000fe40000000004 */
[----:B------:R-:W-:Y:S01]  /*0680*/  ISETP.GE.U32.AND.EX P0, PT, R17, UR5, PT, P0 ;  /* 0x0000000511007c0c */ /* 0x000fe2000bf06100 */
[----:B------:R0:W-:-:S12]  /*0690*/  STL [R1+0x7c], R5 ;  /* 0x00007c0501007387 */ /* 0x0001d80000100800 */
[----:B0-----:R-:W-:Y:S05]  /*06a0*/  @P0 BRA `(.L_x_4) ;  /* 0x0000000400680947 */ /* 0x001fea0003800000 */
[----:B------:R-:W0:Y:S01]  /*06b0*/  LDC.64 R12, c[0x0][0x628] ;  /* 0x00018a00ff0c7b82 */ /* 0x000e220000000a00 */
[----:B------:R-:W-:Y:S02]  /*06c0*/  IMAD.MOV.U32 R4, RZ, RZ, R16 ;  /* 0x000000ffff047224 */ /* 0x000fe400078e0010 */
[----:B------:R-:W-:-:S05]  /*06d0*/  IMAD.MOV.U32 R5, RZ, RZ, R17 ;  /* 0x000000ffff057224 */ /* 0x000fca00078e0011 */
[----:B------:R-:W1:Y:S08]  /*06e0*/  LDC R10, c[0x0][0x630] ;  /* 0x00018c00ff0a7b82 */ /* 0x000e700000000800 */
[----:B------:R-:W2:Y:S01]  /*06f0*/  LDC.64 R14, c[0x0][0x620] ;  /* 0x00018800ff0e7b82 */ /* 0x000ea20000000a00 */
[----:B0-----:R-:W-:-:S04]  /*0700*/  ISETP.NE.U32.AND P0, PT, R12, RZ, PT ;  /* 0x000000ff0c00720c */ /* 0x001fc80003f05070 */
[----:B------:R-:W-:-:S13]  /*0710*/  ISETP.NE.AND.EX P0, PT, R13, RZ, PT, P0 ;  /* 0x000000ff0d00720c */ /* 0x000fda0003f05300 */
[----:B-12---:R-:W-:Y:S05]  /*0720*/  @!P0 BRA `(.L_x_5) ;  /* 0x0000000000288947 */ /* 0x006fea0003800000 */
[----:B------:R-:W0:Y:S02]  /*0730*/  LDC R9, c[0x0][0x634] ;  /* 0x00018d00ff097b82 */ /* 0x000e240000000800 */
[----:B0-----:R-:W-:-:S05]  /*0740*/  IADD3 R9, P0, R16, R9, RZ ;  /* 0x0000000910097210 */ /* 0x001fca0007f1e0ff */
[----:B------:R-:W-:-:S04]  /*0750*/  IMAD.X R11, RZ, RZ, R17, P0 ;  /* 0x000000ffff0b7224 */ /* 0x000fc800000e0611 */
[----:B------:R-:W-:-:S04]  /*0760*/  IMAD.WIDE.U32 R4, R11, R12, RZ ;  /* 0x0000000c0b047225 */ /* 0x000fc800078e00ff */
[----:B------:R-:W-:-:S04]  /*0770*/  IMAD.WIDE.U32 R6, P0, R9, R13, R4 ;  /* 0x0000000d09067225 */ /* 0x000fc80007800004 */
[----:B------:R-:W-:-:S04]  /*0780*/  IMAD.WIDE.U32 R4, R9, R12, RZ ;  /* 0x0000000c09047225 */ /* 0x000fc800078e00ff */
[----:B------:R-:W-:Y:S01]  /*0790*/  IMAD.X R9, RZ, RZ, RZ, P0 ;  /* 0x000000ffff097224 */ /* 0x000fe200000e06ff */
[----:B------:R-:W-:Y:S01]  /*07a0*/  IADD3 RZ, P0, R5, R6, RZ ;  /* 0x0000000605ff7210 */ /* 0x000fe20007f1e0ff */
[----:B------:R-:W-:-:S04]  /*07b0*/  IMAD.MOV.U32 R8, RZ, RZ, R7 ;  /* 0x000000ffff087224 */ /* 0x000fc800078e0007 */
[----:B------:R-:W-:-:S08]  /*07c0*/  IMAD.WIDE.U32.X R4, R11, R13, R8, P0 ;  /* 0x0000000d0b047225 */ /* 0x000fd000000e0408 */
.L_x_5:
[-CC-:B------:R-:W-:Y:S01]  /*07d0*/  SHF.R.U64 R24, R4, R10.reuse, R5.reuse ;  /* 0x0000000a04187219 */ /* 0x180fe20000001205 */
[----:B------:R-:W0:Y:S01]  /*07e0*/  LDC R8, c[0x0][0x618] ;  /* 0x00018600ff087b82 */ /* 0x000e220000000800 */
[----:B------:R-:W-:Y:S01]  /*07f0*/  SHF.R.U32.HI R4, RZ, R10, R5 ;  /* 0x0000000aff047219 */ /* 0x000fe20000011605 */
[----:B------:R-:W-:Y:S01]  /*0800*/  ULDC UR4, c[0x0][0x150] ;  /* 0x0000540000047ab9 */ /* 0x000fe20000000800 */
[----:B------:R-:W-:Y:S01]  /*0810*/  IADD3 R9, P0, RZ, -R24, RZ ;  /* 0x80000018ff097210 */ /* 0x000fe20007f1e0ff */
[----:B------:R-:W-:Y:S01]  /*0820*/  IMAD.MOV.U32 R5, RZ, RZ, R17 ;  /* 0x000000ffff057224 */ /* 0x000fe200078e0011 */
[----:B------:R-:W-:-:S03]  /*0830*/  I2FP.F32.U32 R3, R2 ;  /* 0x0000000200037245 */ /* 0x000fc60000201000 */
[----:B------:R-:W1:Y:S01]  /*0840*/  LDC.64 R18, c[0x0][0x640] ;  /* 0x00019000ff127b82 */ /* 0x000e620000000a00 */
[----:B------:R-:W-:Y:S02]  /*0850*/  IMAD.X R11, RZ, RZ, ~R4, P0 ;  /* 0x000000ffff0b7224 */ /* 0x000fe400000e0e04 */
[----:B------:R-:W-:Y:S01]  /*0860*/  FMUL R3, R3, UR4 ;  /* 0x0000000403037c20 */ /* 0x000fe20008400000 */
[----:B------:R-:W-:Y:S01]  /*0870*/  IMAD.MOV.U32 R4, RZ, RZ, R16 ;  /* 0x000000ffff047224 */ /* 0x000fe200078e0010 */
[----:B------:R-:W-:Y:S01]  /*0880*/  ULDC UR4, c[0x0][0x154] ;  /* 0x0000550000047ab9 */ /* 0x000fe20000000800 */
[-C--:B------:R-:W-:Y:S02]  /*0890*/  IMAD R6, R11, R14.reuse, RZ ;  /* 0x0000000e0b067224 */ /* 0x080fe400078e02ff */
[C---:B------:R-:W-:Y:S01]  /*08a0*/  IMAD.WIDE.U32 R4, R9.reuse, R14, R4 ;  /* 0x0000000e09047225 */ /* 0x040fe200078e0004 */
[----:B------:R-:W2:Y:S01]  /*08b0*/  LDC R10, c[0x0][0x608] ;  /* 0x00018200ff0a7b82 */ /* 0x000ea20000000800 */
[----:B------:R-:W3:Y:S02]  /*08c0*/  F2I.U32.TRUNC.NTZ R3, R3 ;  /* 0x0000000300037305 */ /* 0x000ee4000020f000 */
[----:B------:R-:W-:-:S04]  /*08d0*/  IMAD R9, R9, R15, R6 ;  /* 0x0000000f09097224 */ /* 0x000fc800078e0206 */
[----:B------:R-:W-:Y:S01]  /*08e0*/  IMAD.IADD R5, R5, 0x1, R9 ;  /* 0x0000000105057824 */ /* 0x000fe200078e0209 */
[----:B------:R-:W4:Y:S01]  /*08f0*/  LDC R7, c[0x0][0x144] ;  /* 0x00005100ff077b82 */ /* 0x000f220000000800 */
[----:B------:R-:W-:-:S03]  /*0900*/  IMAD.MOV.U32 R9, RZ, RZ, 0x1 ;  /* 0x00000001ff097424 */ /* 0x000fc600078e00ff */
[----:B0-----:R-:W-:Y:S02]  /*0910*/  SHF.R.U64 R12, R4, R8, R5 ;  /* 0x00000008040c7219 */ /* 0x001fe40000001205 */
[----:B------:R-:W-:Y:S02]  /*0920*/  I2FP.F32.U32 R4, R0 ;  /* 0x0000000000047245 */ /* 0x000fe40000201000 */
[----:B------:R-:W0:Y:S01]  /*0930*/  LDC R14, c[0x0][0x658] ;  /* 0x00019600ff0e7b82 */ /* 0x000e220000000800 */
[----:B-1----:R-:W-:Y:S01]  /*0940*/  ISETP.NE.U32.AND P0, PT, R18, RZ, PT ;  /* 0x000000ff1200720c */ /* 0x002fe20003f05070 */
[----:B---3--:R-:W-:Y:S02]  /*0950*/  IMAD.MOV R6, RZ, RZ, -R3 ;  /* 0x000000ffff067224 */ /* 0x008fe400078e0a03 */
[----:B------:R-:W-:Y:S01]  /*0960*/  FMUL R4, R4, UR4 ;  /* 0x0000000404047c20 */ /* 0x000fe20008400000 */
[----:B------:R-:W-:Y:S01]  /*0970*/  SHF.R.U32.HI R3, RZ, R8, R5 ;  /* 0x00000008ff037219 */ /* 0x000fe20000011605 */
[----:B------:R-:W-:Y:S01]  /*0980*/  IMAD.MOV.U32 R5, RZ, RZ, -0x1 ;  /* 0xffffffffff057424 */ /* 0x000fe200078e00ff */
[----:B------:R-:W-:Y:S01]  /*0990*/  ISETP.NE.AND.EX P0, PT, R19, RZ, PT, P0 ;  /* 0x000000ff1300720c */ /* 0x000fe20003f05300 */
[----:B------:R1:W3:Y:S01]  /*09a0*/  F2I.U32.TRUNC.NTZ R11, R4 ;  /* 0x00000004000b7305 */ /* 0x0002e2000020f000 */
[----:B------:R-:W1:Y:S01]  /*09b0*/  LDC R13, c[0x0][0x148] ;  /* 0x00005200ff0d7b82 */ /* 0x000e620000000800 */
[----:B--2---:R-:W-:-:S02]  /*09c0*/  SHF.R.U64 R23, R12, R10, R3 ;  /* 0x0000000a0c177219 */ /* 0x004fc40000001203 */
[----:B------:R-:W-:-:S05]  /*09d0*/  SHF.R.U32.HI R3, RZ, R10, R3 ;  /* 0x0000000aff037219 */ /* 0x000fca0000011603 */
[----:B------:R-:W2:Y:S01]  /*09e0*/  LDC R17, c[0x0][0x600] ;  /* 0x00018000ff117b82 */ /* 0x000ea20000000800 */
[----:B----4-:R-:W-:-:S07]  /*09f0*/  IMAD R8, R7, R6, R2 ;  /* 0x0000000607087224 */ /* 0x010fce00078e0202 */
[----:B------:R-:W4:Y:S01]  /*0a00*/  LDC R16, c[0x0][0x648] ;  /* 0x00019200ff107b82 */ /* 0x000f220000000800 */
[-C--:B0-----:R-:W-:Y:S02]  /*0a10*/  SHF.L.U32 R2, R5, R14.reuse, RZ ;  /* 0x0000000e05027219 */ /* 0x081fe400000006ff */
[--C-:B------:R-:W-:Y:S02]  /*0a20*/  SHF.R.U64 R22, R23, R14, R3.reuse ;  /* 0x0000000e17167219 */ /* 0x100fe40000001203 */
[----:B------:R-:W-:Y:S02]  /*0a30*/  LOP3.LUT R10, RZ, R2, RZ, 0x33, !PT ;  /* 0x00000002ff0a7212 */ /* 0x000fe400078e33ff */
[-C--:B------:R-:W-:Y:S01]  /*0a40*/  SHF.R.U32.HI R3, RZ, R14.reuse, R3 ;  /* 0x0000000eff037219 */ /* 0x080fe20000011603 */
[----:B------:R-:W0:Y:S01]  /*0a50*/  LDC R21, c[0x0][0x638] ;  /* 0x00018e00ff157b82 */ /* 0x000e220000000800 */
[----:B------:R-:W-:Y:S01]  /*0a60*/  SHF.L.U32 R9, R9, R14, RZ ;  /* 0x0000000e09097219 */ /* 0x000fe200000006ff */
[----:B------:R-:W-:-:S06]  /*0a70*/  IMAD.MOV.U32 R2, RZ, RZ, R22 ;  /* 0x000000ffff027224 */ /* 0x000fcc00078e0016 */
[----:B------:R-:W0:Y:S01]  /*0a80*/  LDC R20, c[0x0][0x610] ;  /* 0x00018400ff147b82 */ /* 0x000e220000000800 */
[----:B-1-3--:R-:W-:Y:S05]  /*0a90*/  @!P0 BRA `(.L_x_6) ;  /* 0x0000000000288947 */ /* 0x00afea0003800000 */
[----:B------:R-:W1:Y:S02]  /*0aa0*/  LDC R7, c[0x0][0x64c] ;  /* 0x00019300ff077b82 */ /* 0x000e640000000800 */
[----:B-1----:R-:W-:-:S05]  /*0ab0*/  IADD3 R7, P0, R22, R7, RZ ;  /* 0x0000000716077210 */ /* 0x002fca0007f1e0ff */
        /* <DEDUP_REMOVED lines=8> */
.L_x_6:
[----:B----4-:R-:W-:Y:S01]  /*0b40*/  SHF.R.U64 R2, R2, R16, R3 ;  /* 0x0000001002027219 */ /* 0x010fe20000001203 */
[----:B--2---:R-:W-:Y:S01]  /*0b50*/  VIADD R3, R17, 0xffffffff ;  /* 0xffffffff11037836 */ /* 0x004fe20000000000 */
[----:B------:R-:W-:Y:S01]  /*0b60*/  LOP3.LUT R10, R23, R10, RZ, 0xc0, !PT ;  /* 0x0000000a170a7212 */ /* 0x000fe200078ec0ff */
[----:B------:R-:W-:Y:S01]  /*0b70*/  IMAD.MOV R11, RZ, RZ, -R11 ;  /* 0x000000ffff0b7224 */ /* 0x000fe200078e0a0b */
[----:B------:R-:W-:Y:S01]  /*0b80*/  R2UR UR22, R24 ;  /* 0x00000000181672ca */ /* 0x000fe200000e0000 */
[----:B------:R-:W-:Y:S01]  /*0b90*/  IMAD.MOV R4, RZ, RZ, -R2 ;  /* 0x000000ffff047224 */ /* 0x000fe200078e0a02 */
[----:B------:R-:W-:Y:S01]  /*0ba0*/  LOP3.LUT R3, R12, R3, RZ, 0xc0, !PT ;  /* 0x000000030c037212 */ /* 0x000fe200078ec0ff */
[----:B------:R-:W-:Y:S02]  /*0bb0*/  @P4 IMAD R8, R13, R11, R0 ;  /* 0x0000000b0d084224 */ /* 0x000fe400078e0200 */
[----:B------:R-:W-:Y:S02]  /*0bc0*/  IMAD R9, R9, R2, R10 ;  /* 0x0000000209097224 */ /* 0x000fe400078e020a */
[----:B0-----:R-:W-:-:S02]  /*0bd0*/  IMAD R0, R4, R21, R22 ;  /* 0x0000001504007224 */ /* 0x001fc400078e0216 */
[----:B------:R-:W-:Y:S02]  /*0be0*/  IMAD R8, R9, R20, R8 ;  /* 0x0000001409087224 */ /* 0x000fe400078e0208 */
[----:B------:R-:W-:Y:S02]  /*0bf0*/  IMAD R3, R0, R17, R3 ;  /* 0x0000001100037224 */ /* 0x000fe400078e0203 */
[----:B------:R-:W-:-:S03]  /*0c00*/  IMAD.MOV.U32 R4, RZ, RZ, 0x1 ;  /* 0x00000001ff047424 */ /* 0x000fc600078e00ff */
[----:B------:R-:W-:Y:S02]  /*0c10*/  SEL R2, R3, R8, !P4 ;  /* 0x0000000803027207 */ /* 0x000fe40006000000 */
[----:B------:R-:W-:-:S03]  /*0c20*/  SEL R0, R8, R3, !P4 ;  /* 0x0000000308007207 */ /* 0x000fc60006000000 */
[----:B------:R0:W-:Y:S04]  /*0c30*/  STL [R1+0x7c], R2 ;  /* 0x00007c0201007387 */ /* 0x0001e80000100800 */
[----:B------:R0:W-:Y:S02]  /*0c40*/  STL [R1+0x80], R0 ;  /* 0x0000800001007387 */ /* 0x0001e40000100800 */
.L_x_4:
[----:B------:R-:W-:-:S08]  /*0c50*/  NOP ;  /* 0x0000000000007918 */ /* 0x000fd00000000000 */
[----:B------:R-:W1:Y:S02]  /*0c60*/  USETMAXREG.TRY_ALLOC.CTAPOOL UP0, 0xe8 ;  /* 0x000000e8000079c8 */ /* 0x000e640008000600 */
[----:B-1----:R-:W-:-:S13]  /*0c70*/  PLOP3.LUT P0, PT, PT, PT, UP0, 0x80, 0x0 ;  /* 0x000000000000781c */ /* 0x002fda0003f0f008 */
[----:B------:R-:W-:Y:S05]  /*0c80*/  @!P0 BRA `(.L_x_4) ;  /* 0xfffffffc00f08947 */ /* 0x000fea000383ffff */
[----:B------:R-:W-:Y:S01]  /*0c90*/  ULDC.64 UR4, c[0x0][0x598] ;  /* 0x0001660000047ab9 */ /* 0x000fe20000000a00 */
[----:B------:R-:W-:Y:S01]  /*0ca0*/  ULDC.64 UR14, c[0x0][0x208] ;  /* 0x00008200000e7ab9 */ /* 0x000fe20000000a00 */
[----:B------:R-:W-:-:S04]  /*0cb0*/  ISETP.NE.U32.AND P0, PT, RZ, UR4, PT ;  /* 0x00000004ff007c0c */ /* 0x000fc8000bf05070 */
[----:B------:R-:W-:-:S13]  /*0cc0*/  ISETP.NE.AND.EX P0, PT, RZ, UR5, PT, P0 ;  /* 0x00000005ff007c0c */ /* 0x000fda000bf05300 */
[----:B------:R-:W-:Y:S05]  /*0cd0*/  @!P0 BRA `(.L_x_7) ;  /* 0x0000000000208947 */ /* 0x000fea0003800000 */
[----:B0-----:R-:W0:Y:S02]  /*0ce0*/  LDC.64 R2, c[0x0][0x598] ;  /* 0x00016600ff027b82 */ /* 0x001e240000000a00 */
[----:B0-----:R-:W2:Y:S02]  /*0cf0*/  LDG.E.64 R2, desc[UR14][R2.64] ;  /* 0x0000000e02027981 */ /* 0x001ea4000c1e1b00 */
[----:B--2---:R-:W-:-:S04]  /*0d00*/  ISETP.NE.U32.AND P0, PT, R2, RZ, PT ;  /* 0x000000ff0200720c */ /* 0x004fc80003f05070 */
[----:B------:R-:W-:-:S13]  /*0d10*/  ISETP.NE.AND.EX P0, PT, R3, RZ, PT, P0 ;  /* 0x000000ff0300720c */ /* 0x000fda0003f05300 */
[----:B------:R-:W-:Y:S05]  /*0d20*/  @!P0 BRA `(.L_x_7) ;  /* 0x00000000000c8947 */ /* 0x000fea0003800000 */
[----:B------:R-:W2:Y:S02]  /*0d30*/  LD.E R2, desc[UR14][R2.64] ;  /* 0x0000000e02027980 */ /* 0x000ea4000c101900 */
[----:B--2---:R-:W-:Y:S01]  /*0d40*/  R2UR UR20, R2 ;  /* 0x00000000021472ca */ /* 0x004fe200000e0000 */
[----:B------:R-:W-:-:S14]  /*0d50*/  BRA `(.L_x_8) ;  /* 0x0000000000247947 */ /* 0x000fdc0003800000 */
.L_x_7:
[----:B------:R-:W-:Y:S02]  /*0d60*/  ULDC.64 UR4, c[0x0][0x588] ;  /* 0x0001620000047ab9 */ /* 0x000fe40000000a00 */
[----:B------:R-:W-:-:S04]  /*0d70*/  ISETP.NE.U32.AND P0, PT, RZ, UR4, PT ;  /* 0x00000004ff007c0c */ /* 0x000fc8000bf05070 */
[----:B------:R-:W-:-:S13]  /*0d80*/  ISETP.NE.AND.EX P0, PT, RZ, UR5, PT, P0 ;  /* 0x00000005ff007c0c */ /* 0x000fda000bf05300 */
[----:B------:R-:W-:Y:S05]  /*0d90*/  @!P0 BRA `(.L_x_9) ;  /* 0x0000000000108947 */ /* 0x000fea0003800000 */
[----:B0-----:R-:W0:Y:S02]  /*0da0*/  LDC.64 R2, c[0x0][0x588] ;  /* 0x00016200ff027b82 */ /* 0x001e240000000a00 */
[----:B0-----:R-:W2:Y:S02]  /*0db0*/  LDG.E R2, desc[UR14][R2.64] ;  /* 0x0000000e02027981 */ /* 0x001ea4000c1e1900 */
[----:B--2---:R-:W-:Y:S01]  /*0dc0*/  R2UR UR20, R2 ;  /* 0x00000000021472ca */ /* 0x004fe200000e0000 */
[----:B------:R-:W-:-:S14]  /*0dd0*/  BRA `(.L_x_8) ;  /* 0x0000000000047947 */ /* 0x000fdc0003800000 */
.L_x_9:
[----:B------:R-:W-:-:S05]  /*0de0*/  ULDC UR20, c[0x0][0x580] ;  /* 0x0001600000147ab9 */ /* 0x000fca0000000800 */
.L_x_8:
[----:B------:R-:W-:Y:S02]  /*0df0*/  ULDC.64 UR4, c[0x0][0x5a0] ;  /* 0x0001680000047ab9 */ /* 0x000fe40000000a00 */
        /* <DEDUP_REMOVED lines=11> */
.L_x_10:
        /* <DEDUP_REMOVED lines=8> */
.L_x_12:
[----:B------:R-:W-:-:S05]  /*0f30*/  ULDC UR21, c[0x0][0x584] ;  /* 0x0001610000157ab9 */ /* 0x000fca0000000800 */
.L_x_11:
[----:B------:R-:W-:-:S13]  /*0f40*/  LOP3.LUT P0, RZ, R4, 0xff, RZ, 0xc0, !PT ;  /* 0x000000ff04ff7812 */ /* 0x000fda000780c0ff */
[----:B------:R-:W-:Y:S05]  /*0f50*/  @!P0 EXIT ;  /* 0x000000000000894d */ /* 0x000fea0003800000 */
[----:B------:R-:W-:Y:S01]  /*0f60*/  ULDC UR4, c[0x0][0x28c] ;  /* 0x0000a30000047ab9 */ /* 0x000fe20000000800 */
[----:B------:R-:W-:Y:S02]  /*0f70*/  ULOP3.LUT UR23, UR13, 0x1, URZ, 0xfc, !UPT ;  /* 0x000000010d177892 */ /* 0x000fe4000f8efc3f */
[----:B------:R-:W-:-:S04]  /*0f80*/  UIADD3 UR4, UR4, 0x3f, URZ ;  /* 0x0000003f04047890 */ /* 0x000fc8000fffe03f */
[----:B------:R-:W-:-:S04]  /*0f90*/  USHF.R.S32.HI UR5, URZ, 0x1f, UR4 ;  /* 0x0000001f3f057899 */ /* 0x000fc80008011404 */
[----:B------:R-:W-:-:S03]  /*0fa0*/  ULEA.HI UR5, UR5, UR4, URZ, 0x6 ;  /* 0x0000000405057291 */ /* 0x000fc6000f8f303f */
[----:B------:R-:W-:Y:S01]  /*0fb0*/  UMOV UR4, URZ ;  /* 0x0000003f00047c82 */ /* 0x000fe20008000000 */
[----:B------:R-:W-:-:S03]  /*0fc0*/  USHF.R.S32.HI UR9, URZ, 0x6, UR5 ;  /* 0x000000063f097899 */ /* 0x000fc60008011405 */
[----:B------:R-:W-:-:S09]  /*0fd0*/  UMOV UR5, URZ ;  /* 0x0000003f00057c82 */ /* 0x000fd20008000000 */
.L_x_293:
[----:B0-----:R-:W0:Y:S01]  /*0fe0*/  S2R R0, SR_TID.X ;  /* 0x0000000000007919 */ /* 0x001e220000002100 */
[----:B-1----:R-:W1:Y:S01]  /*0ff0*/  S2UR UR17, SR_CgaCtaId ;  /* 0x00000000001179c3 */ /* 0x002e620000008800 */
[----:B------:R-:W-:Y:S01]  /*1000*/  UMOV UR16, 0x400 ;  /* 0x0000040000107882 */ /* 0x000fe20000000000 */
[----:B------:R-:W-:Y:S01]  /*1010*/  UMOV UR6, URZ ;  /* 0x0000003f00067c82 */ /* 0x000fe20008000000 */
[----:B------:R-:W-:Y:S01]  /*1020*/  STL [R1+0x70], RZ ;  /* 0x000070ff01007387 */ /* 0x000fe20000100800 */
[----:B------:R-:W-:Y:S01]  /*1030*/  UMOV UR7, URZ ;  /* 0x0000003f00077c82 */ /* 0x000fe20008000000 */
[----:B------:R-:W-:Y:S01]  /*1040*/  UMOV UR8, URZ ;  /* 0x0000003f00087c82 */ /* 0x000fe20008000000 */
[----:B------:R-:W-:Y:S01]  /*1050*/  CS2R R4, SRZ ;  /* 0x0000000000047805 */ /* 0x000fe2000001ff00 */
[----:B------:R-:W-:Y:S01]  /*1060*/  STL [R1+0x6c], RZ ;  /* 0x00006cff01007387 */ /* 0x000fe20000100800 */
[----:B--2---:R-:W2:Y:S01]  /*1070*/  LDC R2, c[0x0][0x28c] ;  /* 0x0000a300ff027b82 */ /* 0x004ea20000000800 */
[----:B------:R-:W-:-:S02]  /*1080*/  CS2R R6, SRZ ;  /* 0x0000000000067805 */ /* 0x000fc4000001ff00 */
[----:B------:R-:W-:Y:S01]  /*1090*/  CS2R R8, SRZ ;  /* 0x0000000000087805 */ /* 0x000fe2000001ff00 */
[----:B------:R-:W-:Y:S01]  /*10a0*/  STL [R1+0x68], RZ ;  /* 0x000068ff01007387 */ /* 0x000fe20000100800 */
[----:B------:R-:W-:Y:S02]  /*10b0*/  CS2R R10, SRZ ;  /* 0x00000000000a7805 */ /* 0x000fe4000001ff00 */
[----:B------:R-:W-:Y:S02]  /*10c0*/  CS2R R12, SRZ ;  /* 0x00000000000c7805 */ /* 0x000fe4000001ff00 */
[----:B------:R-:W-:Y:S01]  /*10d0*/  CS2R R14, SRZ ;  /* 0x00000000000e7805 */ /* 0x000fe2000001ff00 */
[----:B------:R-:W-:Y:S01]  /*10e0*/  STL [R1+0x64], RZ ;  /* 0x000064ff01007387 */ /* 0x000fe20000100800 */
[----:B------:R-:W-:Y:S02]  /*10f0*/  CS2R R16, SRZ ;  /* 0x0000000000107805 */ /* 0x000fe4000001ff00 */
        /* <DEDUP_REMOVED lines=13> */
[----:B------:R-:W-:Y:S02]  /*11d0*/  CS2R R166, SRZ ;  /* 0x0000000000a67805 */ /* 0x000fe4000001ff00 */
[----:B0-----:R-:W-:Y:S01]  /*11e0*/  LOP3.LUT R0, R0, 0x80, RZ, 0xc0, !PT ;  /* 0x0000008000007812 */ /* 0x001fe200078ec0ff */
[----:B------:R-:W-:Y:S01]  /*11f0*/  STL [R1+0x54], RZ ;  /* 0x000054ff01007387 */ /* 0x000fe20000100800 */
[----:B--2---:R-:W-:-:S02]  /*1200*/  ISETP.GE.AND P0, PT, R2, 0x1, PT ;  /* 0x000000010200780c */ /* 0x004fc40003f06270 */
[----:B------:R-:W-:Y:S02]  /*1210*/  CS2R R2, SRZ ;  /* 0x0000000000027805 */ /* 0x000fe4000001ff00 */
[----:B------:R-:W-:Y:S01]  /*1220*/  SHF.R.U32.HI R0, RZ, 0x7, R0 ;  /* 0x00000007ff007819 */ /* 0x000fe20000011600 */
[----:B------:R-:W-:Y:S01]  /*1230*/  STL [R1+0x50], RZ ;  /* 0x000050ff01007387 */ /* 0x000fe20000100800 */
[----:B------:R-:W-:Y:S02]  /*1240*/  CS2R R168, SRZ ;  /* 0x0000000000a87805 */ /* 0x000fe4000001ff00 */
[----:B------:R-:W-:Y:S02]  /*1250*/  CS2R R170, SRZ ;  /* 0x0000000000aa7805 */ /* 0x000fe4000001ff00 */
[----:B------:R-:W-:Y:S01]  /*1260*/  CS2R R172, SRZ ;  /* 0x0000000000ac7805 */ /* 0x000fe2000001ff00 */
[----:B------:R-:W-:Y:S01]  /*1270*/  STL [R1+0x4c], RZ ;  /* 0x00004cff01007387 */ /* 0x000fe20000100800 */
[----:B------:R-:W-:-:S02]  /*1280*/  CS2R R174, SRZ ;  /* 0x0000000000ae7805 */ /* 0x000fc4000001ff00 */
[----:B------:R-:W-:Y:S02]  /*1290*/  CS2R R176, SRZ ;  /* 0x0000000000b07805 */ /* 0x000fe4000001ff00 */
[----:B------:R-:W-:Y:S01]  /*12a0*/  CS2R R178, SRZ ;  /* 0x0000000000b27805 */ /* 0x000fe2000001ff00 */
[----:B------:R-:W0:Y:S01]  /*12b0*/  SHFL.IDX PT, R0, R0, RZ, 0x1f ;  /* 0x00001fff00007589 */ /* 0x000e2200000e0000 */
[----:B------:R-:W-:Y:S02]  /*12c0*/  CS2R R180, SRZ ;  /* 0x0000000000b47805 */ /* 0x000fe4000001ff00 */
[----:B------:R-:W-:Y:S02]  /*12d0*/  CS2R R182, SRZ ;  /* 0x0000000000b67805 */ /* 0x000fe4000001ff00 */
[----:B------:R-:W-:Y:S01]  /*12e0*/  CS2R R184, SRZ ;  /* 0x0000000000b87805 */ /* 0x000fe2000001ff00 */
[----:B------:R2:W-:Y:S01]  /*12f0*/  STL [R1+0x48], RZ ;  /* 0x000048ff01007387 */ /* 0x0005e20000100800 */
[----:B------:R-:W-:-:S02]  /*1300*/  CS2R R186, SRZ ;  /* 0x0000000000ba7805 */ /* 0x000fc4000001ff00 */
[----:B------:R-:W-:Y:S02]  /*1310*/  CS2R R188, SRZ ;  /* 0x0000000000bc7805 */ /* 0x000fe4000001ff00 */
[----:B------:R-:W-:Y:S01]  /*1320*/  CS2R R190, SRZ ;  /* 0x0000000000be7805 */ /* 0x000fe2000001ff00 */
[----:B------:R2:W-:Y:S01]  /*1330*/  STL [R1+0x44], RZ ;  /* 0x000044ff01007387 */ /* 0x0005e20000100800 */
        /* <DEDUP_REMOVED lines=14> */
[----:B------:R-:W-:Y:S02]  /*1420*/  CS2R R214, SRZ ;  /* 0x0000000000d67805 */ /* 0x000fe4000001ff00 */
[----:B0-----:R-:W-:Y:S01]  /*1430*/  R2UR UR11, R0 ;  /* 0x00000000000b72ca */ /* 0x001fe200000e0000 */
[----:B------:R2:W-:Y:S01]  /*1440*/  STL [R1+0x34], RZ ;  /* 0x000034ff01007387 */ /* 0x0005e20000100800 */
[----:B------:R-:W-:Y:S01]  /*1450*/  IMAD.MOV.U32 R0, RZ, RZ, RZ ;  /* 0x000000ffff007224 */ /* 0x000fe200078e00ff */
[----:B------:R-:W-:Y:S02]  /*1460*/  CS2R R216, SRZ ;  /* 0x0000000000d87805 */ /* 0x000fe4000001ff00 */
[----:B------:R-:W-:Y:S01]  /*1470*/  CS2R R218, SRZ ;  /* 0x0000000000da7805 */ /* 0x000fe2000001ff00 */
[----:B------:R2:W-:Y:S01]  /*1480*/  STL [R1+0x30], RZ ;  /* 0x000030ff01007387 */ /* 0x0005e20000100800 */
[----:B------:R-:W-:-:S02]  /*1490*/  CS2R R220, SRZ ;  /* 0x0000000000dc7805 */ /* 0x000fc4000001ff00 */
[----:B------:R-:W-:Y:S02]  /*14a0*/  CS2R R222, SRZ ;  /* 0x0000000000de7805 */ /* 0x000fe4000001ff00 */
[----:B------:R-:W-:Y:S01]  /*14b0*/  CS2R R224, SRZ ;  /* 0x0000000000e07805 */ /* 0x000fe2000001ff00 */
[----:B------:R2:W-:Y:S01]  /*14c0*/  STL [R1+0x2c], RZ ;  /* 0x00002cff01007387 */ /* 0x0005e20000100800 */
[----:B------:R-:W-:Y:S01]  /*14d0*/  CS2R R226, SRZ ;  /* 0x0000000000e27805 */ /* 0x000fe2000001ff00 */
[----:B------:R-:W-:Y:S01]  /*14e0*/  IMAD.U32 R228, RZ, RZ, UR4 ;  /* 0x00000004ffe47e24 */ /* 0x000fe2000f8e00ff */
[----:B------:R-:W-:Y:S01]  /*14f0*/  CS2R R88, SRZ ;  /* 0x0000000000587805 */ /* 0x000fe2000001ff00 */
[----:B------:R2:W-:Y:S01]  /*1500*/  STL [R1+0x28], RZ ;  /* 0x000028ff01007387 */ /* 0x0005e20000100800 */
[----:B------:R-:W-:Y:S01]  /*1510*/  ULEA.HI UR10, UR11, UR11, URZ, 0x1 ;  /* 0x0000000b0b0a7291 */ /* 0x000fe2000f8f083f */
[----:B------:R-:W-:Y:S02]  /*1520*/  CS2R R90, SRZ ;  /* 0x00000000005a7805 */ /* 0x000fe4000001ff00 */
[----:B------:R-:W-:Y:S01]  /*1530*/  CS2R R92, SRZ ;  /* 0x00000000005c7805 */ /* 0x000fe2000001ff00 */
[----:B------:R2:W-:Y:S01]  /*1540*/  STL [R1+0x24], RZ ;  /* 0x000024ff01007387 */ /* 0x0005e20000100800 */
[----:B------:R-:W-:Y:S01]  /*1550*/  ULOP3.LUT UR12, UR10, 0xffffe, URZ, 0xc0, !UPT ;  /* 0x000ffffe0a0c7892 */ /* 0x000fe2000f8ec03f */
[----:B------:R-:W-:Y:S01]  /*1560*/  CS2R R94, SRZ ;  /* 0x00000000005e7805 */ /* 0x000fe2000001ff00 */
[----:B-1----:R-:W-:Y:S01]  /*1570*/  ULEA UR10, UR17, UR16, 0x18 ;  /* 0x00000010110a7291 */ /* 0x002fe2000f8ec03f */
[----:B------:R2:W-:Y:S01]  /*1580*/  STL [R1+0x20], RZ ;  /* 0x000020ff01007387 */ /* 0x0005e20000100800 */
[----:B------:R-:W-:Y:S01]  /*1590*/  UIADD3 UR12, UR11, -UR12, URZ ;  /* 0x8000000c0b0c7290 */ /* 0x000fe2000fffe03f */
[----:B------:R-:W-:-:S02]  /*15a0*/  CS2R R96, SRZ ;  /* 0x0000000000607805 */ /* 0x000fc4000001ff00 */
[----:B------:R-:W-:Y:S01]  /*15b0*/  CS2R R98, SRZ ;  /* 0x0000000000627805 */ /* 0x000fe2000001ff00 */
[----:B------:R2:W-:Y:S01]  /*15c0*/  STL [R1+0x1c], RZ ;  /* 0x00001cff01007387 */ /* 0x0005e20000100800 */
[----:B------:R-:W-:Y:S01]  /*15d0*/  ULEA UR12, UR12, UR10, 0xc ;  /* 0x0000000a0c0c7291 */ /* 0x000fe2000f8e603f */
[----:B------:R-:W-:Y:S02]  /*15e0*/  CS2R R100, SRZ ;  /* 0x0000000000647805 */ /* 0x000fe4000001ff00 */
[----:B------:R-:W-:Y:S01]  /*15f0*/  CS2R R102, SRZ ;  /* 0x0000000000667805 */ /* 0x000fe2000001ff00 */
[----:B------:R2:W-:Y:S01]  /*1600*/  STL [R1+0x18], RZ ;  /* 0x000018ff01007387 */ /* 0x0005e20000100800 */
[----:B------:R-:W-:Y:S01]  /*1610*/  UIADD3 UR12, UR12, 0x100, URZ ;  /* 0x000001000c0c7890 */ /* 0x000fe2000fffe03f */
[----:B------:R-:W-:Y:S02]  /*1620*/  CS2R R104, SRZ ;  /* 0x0000000000687805 */ /* 0x000fe4000001ff00 */
[----:B------:R-:W-:Y:S01]  /*1630*/  CS2R R106, SRZ ;  /* 0x00000000006a7805 */ /* 0x000fe2000001ff00 */
[----:B------:R2:W-:Y:S01]  /*1640*/  STL [R1+0x14], RZ ;  /* 0x000014ff01007387 */ /* 0x0005e20000100800 */
[----:B------:R-:W-:Y:S01]  /*1650*/  USHF.R.U32.HI UR11, URZ, 0x4, UR12 ;  /* 0x000000043f0b7899 */ /* 0x000fe2000801160c */
[----:B------:R-:W-:-:S02]  /*1660*/  CS2R R108, SRZ ;  /* 0x00000000006c7805 */ /* 0x000fc4000001ff00 */
[----:B------:R-:W-:Y:S01]  /*1670*/  CS2R R110, SRZ ;  /* 0x00000000006e7805 */ /* 0x000fe2000001ff00 */
[----:B------:R2:W-:Y:S01]  /*1680*/  STL [R1+0x10], RZ ;  /* 0x000010ff01007387 */ /* 0x0005e20000100800 */
[----:B------:R-:W-:Y:S01]  /*1690*/  ULOP3.LUT UR11, UR11, 0x3fff, URZ, 0xc0, !UPT ;  /* 0x00003fff0b0b7892 */ /* 0x000fe2000f8ec03f */
[----:B------:R-:W-:Y:S01]  /*16a0*/  CS2R R112, SRZ ;  /* 0x0000000000707805 */ /* 0x000fe2000001ff00 */
[----:B------:R-:W-:Y:S01]  /*16b0*/  UMOV UR12, UR5 ;  /* 0x00000005000c7c82 */ /* 0x000fe20008000000 */
        /* <DEDUP_REMOVED lines=12> */
[----:B------:R2:W-:Y:S01]  /*1780*/  STL [R1], RZ ;  /* 0x000000ff01007387 */ /* 0x0005e20000100800 */
[----:B------:R-:W-:-:S02]  /*1790*/  CS2R R132, SRZ ;  /* 0x0000000000847805 */ /* 0x000fc4000001ff00 */
[----:B------:R-:W-:Y:S02]  /*17a0*/  CS2R R134, SRZ ;  /* 0x0000000000867805 */ /* 0x000fe4000001ff00 */
[----:B------:R-:W-:Y:S02]  /*17b0*/  CS2R R136, SRZ ;  /* 0x0000000000887805 */ /* 0x000fe4000001ff00 */
[----:B------:R-:W-:Y:S02]  /*17c0*/  CS2R R138, SRZ ;  /* 0x00000000008a7805 */ /* 0x000fe4000001ff00 */
[----:B------:R-:W-:Y:S02]  /*17d0*/  CS2R R140, SRZ ;  /* 0x00000000008c7805 */ /* 0x000fe4000001ff00 */
[----:B------:R-:W-:Y:S02]  /*17e0*/  CS2R R142, SRZ ;  /* 0x00000000008e7805 */ /* 0x000fe4000001ff00 */
[----:B------:R-:W-:-:S02]  /*17f0*/  CS2R R144, SRZ ;  /* 0x0000000000907805 */ /* 0x000fc4000001ff00 */
[----:B------:R-:W-:Y:S02]  /*1800*/  CS2R R146, SRZ ;  /* 0x0000000000927805 */ /* 0x000fe4000001ff00 */
[----:B------:R-:W-:Y:S02]  /*1810*/  CS2R R148, SRZ ;  /* 0x0000000000947805 */ /* 0x000fe4000001ff00 */
[----:B------:R-:W-:Y:S02]  /*1820*/  CS2R R150, SRZ ;  /* 0x0000000000967805 */ /* 0x000fe4000001ff00 */
[----:B------:R-:W-:Y:S02]  /*1830*/  CS2R R24, SRZ ;  /* 0x0000000000187805 */ /* 0x000fe4000001ff00 */
[----:B---34-:R-:W-:Y:S02]  /*1840*/  CS2R R26, SRZ ;  /* 0x00000000001a7805 */ /* 0x018fe4000001ff00 */
        /* <DEDUP_REMOVED lines=29> */
[----:B------:R-:W-:Y:S01]  /*1a20*/  CS2R R86, SRZ ;  /* 0x0000000000567805 */ /* 0x000fe2000001ff00 */
[----:B--2---:R-:W-:Y:S06]  /*1a30*/  @!P0 BRA `(.L_x_13) ;  /* 0x0000001000888947 */ /* 0x004fec0003800000 */
[----:B------:R-:W-:-:S06]  /*1a40*/  UISETP.NE.AND UP0, UPT, UR23, 0x3, UPT ;  /* 0x000000031700788c */ /* 0x000fcc000bf05270 */
[----:B------:R-:W-:-:S13]  /*1a50*/  PLOP3.LUT P1, PT, PT, PT, UP0, 0x80, 0x0 ;  /* 0x000000000000781c */ /* 0x000fda0003f2f008 */
[----:B------:R-:W-:Y:S05]  /*1a60*/  @!P1 BRA `(.L_x_14) ;  /* 0x0000000000049947 */ /* 0x000fea0003800000 */
[----:B------:R-:W-:Y:S01]  /*1a70*/  BPT.TRAP 0x1 ;  /* 0x000000040000795c */ /* 0x000fe20000300000 */
.L_x_14:
[----:B------:R-:W-:Y:S01]  /*1a80*/  ULEA UR6, UR5, UR10, 0x3 ;  /* 0x0000000a05067291 */ /* 0x000fe2000f8e183f */
[----:B------:R-:W-:-:S05]  /*1a90*/  IMAD.U32 R0, RZ, RZ, UR4 ;  /* 0x00000004ff007e24 */ /* 0x000fca000f8e00ff */
[----:B------:R-:W-:-:S04]  /*1aa0*/  SHF.L.U32 R0, R0, 0x1f, RZ ;  /* 0x0000001f00007819 */ /* 0x000fc800000006ff */
[----:B------:R0:W1:Y:S01]  /*1ab0*/  SYNCS.PHASECHK.TRANS64.TRYWAIT P0, [UR6], R0 ;  /* 0x00000000ff0075a7 */ /* 0x0000620008000146 */
[----:B------:R-:W-:Y:S05]  /*1ac0*/  @!P1 BRA `(.L_x_15) ;  /* 0x0000000000049947 */ /* 0x000fea0003800000 */
[----:B------:R-:W-:Y:S01]  /*1ad0*/  BPT.TRAP 0x1 ;  /* 0x000000040000795c */ /* 0x000fe20000300000 */
.L_x_15:
[----:B-1----:R-:W-:Y:S05]  /*1ae0*/  @P0 BRA `(.L_x_16) ;  /* 0x0000000000080947 */ /* 0x002fea0003800000 */
[----:B------:R-:W1:Y:S02]  /*1af0*/  SYNCS.PHASECHK.TRANS64.TRYWAIT P0, [UR6], R0 ;  /* 0x00000000ff0075a7 */ /* 0x000e640008000146 */
[----:B-1----:R-:W-:Y:S05]  /*1b00*/  @!P0 BRA `(.L_x_17) ;  /* 0x000000e4004c8947 */ /* 0x002fea0003800000 */
.L_x_16:
[----:B------:R-:W-:Y:S01]  /*1b10*/  UIADD3 UR6, UR10, 0x8100, URZ ;  /* 0x000081000a067890 */ /* 0x000fe2000fffe03f */
[----:B------:R-:W-:Y:S01]  /*1b20*/  WARPGROUP.ARRIVE ;  /* 0x00000000000079c5 */ /* 0x000fe20000000000 */
[----:B------:R-:W-:Y:S01]  /*1b30*/  ULOP3.LUT UR7, UR11, 0x10000, URZ, 0xfc, !UPT ;  /* 0x000100000b077892 */ /* 0x000fe2000f8efc3f */
[----:B------:R2:W-:Y:S01]  /*1b40*/  STL [R1+0x70], RZ ;  /* 0x000070ff01007387 */ /* 0x0005e20000100800 */
[----:B------:R-:W-:Y:S01]  /*1b50*/  USHF.R.U32.HI UR6, URZ, 0x4, UR6 ;  /* 0x000000043f067899 */ /* 0x000fe20008011606 */
[----:B01----:R-:W-:Y:S01]  /*1b60*/  IMAD.MOV.U32 R0, RZ, RZ, RZ ;  /* 0x000000ffff007224 */ /* 0x003fe200078e00ff */
[----:B------:R-:W-:Y:S01]  /*1b70*/  ULEA UR7, UR5, UR7, 0xa ;  /* 0x0000000705077291 */ /* 0x000fe2000f8e503f */
[----:B------:R2:W-:Y:S01]  /*1b80*/  STL [R1+0x6c], RZ ;  /* 0x00006cff01007387 */ /* 0x0005e20000100800 */
[----:B------:R-:W-:Y:S01]  /*1b90*/  ULOP3.LUT UR6, UR6, 0x3fff, URZ, 0xc0, !UPT ;  /* 0x00003fff06067892 */ /* 0x000fe2000f8ec03f */
[----:B------:R-:W-:Y:S01]  /*1ba0*/  CS2R R2, SRZ ;  /* 0x0000000000027805 */ /* 0x000fe2000001ff00 */
[----:B------:R-:W-:Y:S01]  /*1bb0*/  UMOV UR17, 0x80000020 ;  /* 0x8000002000117882 */ /* 0x000fe20000000000 */
[----:B------:R-:W-:Y:S01]  /*1bc0*/  UMOV UR19, 0x80000020 ;  /* 0x8000002000137882 */ /* 0x000fe20000000000 */
[----:B------:R-:W-:Y:S01]  /*1bd0*/  ULOP3.LUT UR6, UR6, 0x10000, URZ, 0xfc, !UPT ;  /* 0x0001000006067892 */ /* 0x000fe2000f8efc3f */
[----:B------:R2:W-:Y:S01]  /*1be0*/  STL [R1+0x68], RZ ;  /* 0x000068ff01007387 */ /* 0x0005e20000100800 */
[----:B------:R-:W-:Y:S01]  /*1bf0*/  UMOV UR16, UR7 ;  /* 0x0000000700107c82 */ /* 0x000fe20008000000 */
[----:B------:R-:W-:Y:S01]  /*1c00*/  CS2R R4, SRZ ;  /* 0x0000000000047805 */ /* 0x000fe2000001ff00 */
[----:B------:R-:W-:Y:S01]  /*1c10*/  ULEA UR8, UR5, UR6, 0x9 ;  /* 0x0000000605087291 */ /* 0x000fe2000f8e483f */
[----:B------:R2:W-:Y:S01]  /*1c20*/  STL [R1+0x64], RZ ;  /* 0x000064ff01007387 */ /* 0x0005e20000100800 */
[----:B------:R-:W-:Y:S01]  /*1c30*/  CS2R R6, SRZ ;  /* 0x0000000000067805 */ /* 0x000fe2000001ff00 */
[----:B------:R-:W-:Y:S01]  /*1c40*/  UMOV UR6, 0x2 ;  /* 0x0000000200067882 */ /* 0x000fe20000000000 */
[----:B------:R-:W-:Y:S01]  /*1c50*/  CS2R R8, SRZ ;  /* 0x0000000000087805 */ /* 0x000fe2000001ff00 */
[----:B------:R2:W-:Y:S01]  /*1c60*/  STL [R1+0x60], RZ ;  /* 0x000060ff01007387 */ /* 0x0005e20000100800 */
[----:B------:R-:W-:Y:S01]  /*1c70*/  CS2R R10, SRZ ;  /* 0x00000000000a7805 */ /* 0x000fe2000001ff00 */
[----:B------:R-:W-:Y:S01]  /*1c80*/  UMOV UR18, UR8 ;  /* 0x0000000800127c82 */ /* 0x000fe20008000000 */
[----:B------:R-:W-:Y:S01]  /*1c90*/  CS2R R12, SRZ ;  /* 0x00000000000c7805 */ /* 0x000fe2000001ff00 */
[----:B------:R-:W-:Y:S01]  /*1ca0*/  QGMMA.64x128x32.F32.E4M3.E4M3 R88, gdesc[UR16], RZ, !UPT ;  /* 0x01e00000105879f3 */ /* 0x000fe2000c7008ff */
[----:B------:R-:W-:Y:S01]  /*1cb0*/  UIADD3 UR16, UR7, 0x200, URZ ;  /* 0x0000020007107890 */ /* 0x000fe2000fffe03f */
[----:B------:R2:W-:Y:S01]  /*1cc0*/  STL [R1+0x5c], RZ ;  /* 0x00005cff01007387 */ /* 0x0005e20000100800 */
[----:B------:R-:W-:Y:S01]  /*1cd0*/  UMOV UR17, 0x80000020 ;  /* 0x8000002000117882 */ /* 0x000fe20000000000 */
[----:B------:R-:W-:-:S02]  /*1ce0*/  CS2R R14, SRZ ;  /* 0x00000000000e7805 */ /* 0x000fc4000001ff00 */
[----:B------:R-:W-:Y:S01]  /*1cf0*/  CS2R R16, SRZ ;  /* 0x0000000000107805 */ /* 0x000fe2000001ff00 */
[----:B------:R2:W-:Y:S01]  /*1d00*/  STL [R1+0x58], RZ ;  /* 0x000058ff01007387 */ /* 0x0005e20000100800 */
[----:B------:R-:W-:Y:S02]  /*1d10*/  CS2R R18, SRZ ;  /* 0x0000000000127805 */ /* 0x000fe4000001ff00 */
[----:B------:R-:W-:Y:S02]  /*1d20*/  CS2R R20, SRZ ;  /* 0x0000000000147805 */ /* 0x000fe4000001ff00 */
[----:B------:R-:W-:Y:S01]  /*1d30*/  CS2R R22, SRZ ;  /* 0x0000000000167805 */ /* 0x000fe2000001ff00 */
[----:B------:R2:W-:Y:S01]  /*1d40*/  STL [R1+0x54], RZ ;  /* 0x000054ff01007387 */ /* 0x0005e20000100800 */
[----:B------:R-:W-:Y:S01]  /*1d50*/  CS2R R152, SRZ ;  /* 0x0000000000987805 */ /* 0x000fe2000001ff00 */
[----:B------:R-:W-:Y:S01]  /*1d60*/  QGMMA.64x128x32.F32.E4M3.E4M3 R24, gdesc[UR16], RZ, !UPT ;  /* 0x01e00000101879f3 */ /* 0x000fe2000c7008ff */
[----:B------:R-:W-:Y:S01]  /*1d70*/  UIADD3 UR16, UR7, 0x2, URZ ;  /* 0x0000000207107890 */ /* 0x000fe2000fffe03f */
[----:B------:R2:W-:Y:S01]  /*1d80*/  STL [R1+0x50], RZ ;  /* 0x000050ff01007387 */ /* 0x0005e20000100800 */
[----:B------:R-:W-:Y:S01]  /*1d90*/  UIADD3 UR18, UR8, 0x2, URZ ;  /* 0x0000000208127890 */ /* 0x000fe2000fffe03f */
[----:B------:R-:W-:Y:S01]  /*1da0*/  CS2R R154, SRZ ;  /* 0x00000000009a7805 */ /* 0x000fe2000001ff00 */
[----:B------:R-:W-:Y:S01]  /*1db0*/  UMOV UR17, 0x80000020 ;  /* 0x8000002000117882 */ /* 0x000fe20000000000 */
        /* <DEDUP_REMOVED lines=9> */
[----:B------:R-:W-:Y:S02]  /*1e50*/  CS2R R166, SRZ ;  /* 0x0000000000a67805 */ /* 0x000fe4000001ff00 */
        /* <DEDUP_REMOVED lines=39> */
[----:B------:R-:W-:-:S03]  /*20d0*/  CS2R R226, SRZ ;  /* 0x0000000000e27805 */ /* 0x000fc6000001ff00 */
[----:B------:R2:W-:Y:S04]  /*20e0*/  STL [R1+0x18], RZ ;  /* 0x000018ff01007387 */ /* 0x0005e80000100800 */
[----:B------:R2:W-:Y:S04]  /*20f0*/  STL [R1+0x14], RZ ;  /* 0x000014ff01007387 */ /* 0x0005e80000100800 */
[----:B------:R2:W-:Y:S04]  /*2100*/  STL [R1+0x10], RZ ;  /* 0x000010ff01007387 */ /* 0x0005e80000100800 */
[----:B------:R2:W-:Y:S04]  /*2110*/  STL [R1+0xc], RZ ;  /* 0x00000cff01007387 */ /* 0x0005e80000100800 */
[----:B------:R2:W-:Y:S04]  /*2120*/  STL [R1+0x8], RZ ;  /* 0x000008ff01007387 */ /* 0x0005e80000100800 */
[----:B------:R2:W-:Y:S04]  /*2130*/  STL [R1+0x4], RZ ;  /* 0x000004ff01007387 */ /* 0x0005e80000100800 */
[----:B------:R2:W-:Y:S01]  /*2140*/  STL [R1], RZ ;  /* 0x000000ff01007387 */ /* 0x0005e20000100800 */
[----:B------:R-:W-:Y:S01]  /*2150*/  QGMMA.64x128x32.F32.E4M3.E4M3 R88, gdesc[UR16], R88 ;  /* 0x01e00000105879f3 */ /* 0x000fe20008700858 */
[----:B------:R-:W-:Y:S01]  /*2160*/  UIADD3 UR16, UR7, 0x202, URZ ;  /* 0x0000020207107890 */ /* 0x000fe2000fffe03f */
[----:B------:R-:W-:-:S02]  /*2170*/  UMOV UR17, 0x80000020 ;  /* 0x8000002000117882 */ /* 0x000fc40000000000 */
[----:B------:R-:W-:Y:S02]  /*2180*/  ULDC UR7, c[0x0][0x50c] ;  /* 0x0001430000077ab9 */ /* 0x000fe40000000800 */
[----:B------:R-:W-:-:S04]  /*2190*/  UISETP.NE.AND UP0, UPT, UR7, 0x2, UPT ;  /* 0x000000020700788c */ /* 0x000fc8000bf05270 */
[----:B------:R-:W-:Y:S02]  /*21a0*/  USEL UR7, URZ, 0x1, UP0 ;  /* 0x000000013f077887 */ /* 0x000fe40008000000 */
[----:B------:R-:W-:Y:S04]  /*21b0*/  QGMMA.64x128x32.F32.E4M3.E4M3 R24, gdesc[UR16], R24, gsb0 ;  /* 0x01e00000101879f3 */ /* 0x000fe80008000818 */
[----:B------:R-:W-:-:S13]  /*21c0*/  ISETP.NE.AND P0, PT, RZ, UR7, PT ;  /* 0x00000007ff007c0c */ /* 0x000fda000bf05270 */
[----:B--2---:R-:W-:Y:S05]  /*21d0*/  @!P0 BRA `(.L_x_18) ;  /* 0x0000000800848947 */ /* 0x004fea0003800000 */
[----:B------:R-:W-:Y:S02]  /*21e0*/  WARPGROUP.DEPBAR.LE gsb0, 0x0 ;  /* 0x00008000000079c5 */ /* 0x000fe40000010000 */
[----:B------:R-:W-:-:S01]  /*21f0*/  FADD R227, RZ, R88 ;  /* 0x00000058ffe37221 */ /* 0x000fc20000000000 */
[----:B------:R-:W-:Y:S01]  /*2200*/  FADD R226, RZ, R89 ;  /* 0x00000059ffe27221 */ /* 0x000fe20000000000 */
[----:B------:R-:W-:-:S01]  /*2210*/  FADD R225, RZ, R90 ;  /* 0x0000005affe17221 */ /* 0x000fc20000000000 */
[----:B------:R-:W-:Y:S01]  /*2220*/  FADD R224, RZ, R91 ;  /* 0x0000005bffe07221 */ /* 0x000fe20000000000 */
[----:B------:R-:W-:-:S01]  /*2230*/  FADD R223, RZ, R92 ;  /* 0x0000005cffdf7221 */ /* 0x000fc20000000000 */
[----:B------:R0:W-:Y:S01]  /*2240*/  STL [R1+0x84], R227 ;  /* 0x000084e301007387 */ /* 0x0001e20000100800 */
[----:B------:R-:W-:-:S01]  /*2250*/  FADD R222, RZ, R93 ;  /* 0x0000005dffde7221 */ /* 0x000fc20000000000 */
[----:B------:R-:W-:Y:S01]  /*2260*/  FADD R221, RZ, R94 ;  /* 0x0000005effdd7221 */ /* 0x000fe20000000000 */
[----:B------:R-:W-:-:S01]  /*2270*/  FADD R220, RZ, R95 ;  /* 0x0000005fffdc7221 */ /* 0x000fc20000000000 */
[----:B------:R-:W-:Y:S01]  /*2280*/  FADD R219, RZ, R96 ;  /* 0x00000060ffdb7221 */ /* 0x000fe20000000000 */
[----:B------:R-:W-:-:S01]  /*2290*/  FADD R218, RZ, R97 ;  /* 0x00000061ffda7221 */ /* 0x000fc20000000000 */
[----:B------:R-:W-:Y:S01]  /*22a0*/  FADD R217, RZ, R98 ;  /* 0x00000062ffd97221 */ /* 0x000fe20000000000 */
[----:B------:R-:W-:-:S01]  /*22b0*/  FADD R216, RZ, R99 ;  /* 0x00000063ffd87221 */ /* 0x000fc20000000000 */
[----:B------:R-:W-:Y:S01]  /*22c0*/  FADD R215, RZ, R100 ;  /* 0x00000064ffd77221 */ /* 0x000fe20000000000 */
[----:B------:R-:W-:-:S01]  /*22d0*/  FADD R214, RZ, R101 ;  /* 0x00000065ffd67221 */ /* 0x000fc20000000000 */
[----:B0-----:R-:W-:Y:S01]  /*22e0*/  FADD R227, RZ, R59 ;  /* 0x0000003bffe37221 */ /* 0x001fe20000000000 */
[----:B------:R-:W-:-:S01]  /*22f0*/  FADD R213, RZ, R102 ;  /* 0x00000066ffd57221 */ /* 0x000fc20000000000 */
[----:B------:R-:W-:Y:S01]  /*2300*/  FADD R212, RZ, R103 ;  /* 0x00000067ffd47221 */ /* 0x000fe20000000000 */
[----:B------:R-:W-:-:S01]  /*2310*/  FADD R211, RZ, R104 ;  /* 0x00000068ffd37221 */ /* 0x000fc20000000000 */
[----:B------:R-:W-:Y:S01]  /*2320*/  FADD R210, RZ, R105 ;  /* 0x00000069ffd27221 */ /* 0x000fe20000000000 */
[----:B------:R0:W-:Y:S01]  /*2330*/  STL [R1], R227 ;  /* 0x000000e301007387 */ /* 0x0001e20000100800 */
        /* <DEDUP_REMOVED lines=93> */
[----:B0-----:R-:W-:-:S05]  /*2910*/  FADD R227, RZ, R66 ;  /* 0x00000042ffe37221 */ /* 0x001fca0000000000 */
[----:B------:R0:W-:Y:S02]  /*2920*/  STL [R1+0x1c], R227 ;  /* 0x00001ce301007387 */ /* 0x0001e40000100800 */
        /* <DEDUP_REMOVED lines=41> */
[----:B------:R0:W-:Y:S04]  /*2bc0*/  STL [R1+0x70], R227 ;  /* 0x000070e301007387 */ /* 0x0001e80000100800 */
[----:B0-----:R0:W5:Y:S01]  /*2bd0*/  LDL.LU R227, [R1+0x84] ;  /* 0x0000840001e37983 */ /* 0x0011620000300800 */
[----:B------:R-:W-:-:S05]  /*2be0*/  UMOV UR6, URZ ;  /* 0x0000003f00067c82 */ /* 0x000fca0008000000 */
.L_x_18:
[----:B------:R-:W-:-:S04]  /*2bf0*/  UIADD3 UR12, UR5, 0x1, URZ ;  /* 0x00000001050c7890 */ /* 0x000fc8000fffe03f */
[----:B------:R-:W-:-:S04]  /*2c00*/  UISETP.NE.AND UP0, UPT, UR12, 0x2, UPT ;  /* 0x000000020c00788c */ /* 0x000fc8000bf05270 */
[----:B------:R-:W-:Y:S02]  /*2c10*/  USEL UR8, URZ, 0x1, UP0 ;  /* 0x000000013f087887 */ /* 0x000fe40008000000 */
[----:B------:R-:W-:Y:S02]  /*2c20*/  USEL UR12, UR12, URZ, UP0 ;  /* 0x0000003f0c0c7287 */ /* 0x000fe40008000000 */
[----:B------:R-:W-:-:S06]  /*2c30*/  ULOP3.LUT UR8, UR4, UR8, URZ, 0x3c, !UPT ;  /* 0x0000000804087292 */ /* 0x000fcc000f8e3c3f */
[----:B------:R-:W-:Y:S01]  /*2c40*/  IMAD.U32 R228, RZ, RZ, UR8 ;  /* 0x00000008ffe47e24 */ /* 0x000fe2000f8e00ff */
[----:B------:R-:W-:-:S06]  /*2c50*/  UMOV UR8, 0x1 ;  /* 0x0000000100087882 */ /* 0x000fcc0000000000 */
.L_x_13:
[----:B------:R-:W-:-:S04]  /*2c60*/  UISETP.LT.AND UP0, UPT, UR9, 0x1, UPT ;  /* 0x000000010900788c */ /* 0x000fc8000bf01270 */
[----:B------:R-:W-:-:S04]  /*2c70*/  USEL UR16, UR9, 0x1, UP0 ;  /* 0x0000000109107887 */ /* 0x000fc80008000000 */
[----:B------:R-:W-:-:S04]  /*2c80*/  UIADD3 UR16, UR9, -UR16, URZ ;  /* 0x8000001009107290 */ /* 0x000fc8000fffe03f */
[----:B------:R-:W-:-:S06]  /*2c90*/  UISETP.GE.AND UP0, UPT, UR16, 0x1, UPT ;  /* 0x000000011000788c */ /* 0x000fcc000bf06270 */
[----:B------:R-:W-:-:S13]  /*2ca0*/  PLOP3.LUT P0, PT, PT, PT, UP0, 0x80, 0x0 ;  /* 0x000000000000781c */ /* 0x000fda0003f0f008 */
[----:B------:R-:W-:Y:S05]  /*2cb0*/  @!P0 BRA `(.L_x_19) ;  /* 0x0000001000a08947 */ /* 0x000fea0003800000 */
[----:B------:R-:W-:Y:S01]  /*2cc0*/  UMOV UR24, UR16 ;  /* 0x0000001000187c82 */ /* 0x000fe20008000000 */
[----:B------:R-:W-:Y:S01]  /*2cd0*/  UMOV UR25, UR5 ;  /* 0x0000000500197c82 */ /* 0x000fe20008000000 */
[----:B------:R-:W-:-:S05]  /*2ce0*/  ULDC UR26, c[0x0][0x50c] ;  /* 0x00014300001a7ab9 */ /* 0x000fca0000000800 */
.L_x_27:
[----:B------:R-:W-:-:S06]  /*2cf0*/  UISETP.NE.AND UP0, UPT, UR23, 0x3, UPT ;  /* 0x000000031700788c */ /* 0x000fcc000bf05270 */
[----:B------:R-:W-:-:S13]  /*2d00*/  PLOP3.LUT P1, PT, PT, PT, UP0, 0x80, 0x0 ;  /* 0x000000000000781c */ /* 0x000fda0003f2f008 */
[----:B-1---5:R-:W-:Y:S05]  /*2d10*/  @!P1 BRA `(.L_x_20) ;  /* 0x0000000000049947 */ /* 0x022fea0003800000 */
[----:B------:R-:W-:Y:S01]  /*2d20*/  BPT.TRAP 0x1 ;  /* 0x000000040000795c */ /* 0x000fe20000300000 */
.L_x_20:
[----:B------:R-:W1:Y:S01]  /*2d30*/  S2UR UR16, SR_CgaCtaId ;  /* 0x00000000001079c3 */ /* 0x000e620000008800 */
[----:B------:R-:W-:Y:S01]  /*2d40*/  UMOV UR10, 0x400 ;  /* 0x00000400000a7882 */ /* 0x000fe20000000000 */
[----:B------:R-:W-:Y:S01]  /*2d50*/  SHF.L.U32 R229, R228, 0x1f, RZ ;  /* 0x0000001fe4e57819 */ /* 0x000fe200000006ff */
[----:B-1----:R-:W-:-:S04]  /*2d60*/  ULEA UR10, UR16, UR10, 0x18 ;  /* 0x0000000a100a7291 */ /* 0x002fc8000f8ec03f */
[----:B------:R-:W-:-:S09]  /*2d70*/  ULEA UR16, UR12, UR10, 0x3 ;  /* 0x0000000a0c107291 */ /* 0x000fd2000f8e183f */
[----:B------:R1:W2:Y:S01]  /*2d80*/  SYNCS.PHASECHK.TRANS64.TRYWAIT P0, [UR16], R229 ;  /* 0x000000e5ff0075a7 */ /* 0x0002a20008000150 */
[----:B------:R-:W-:Y:S05]  /*2d90*/  @!P1 BRA `(.L_x_21) ;  /* 0x0000000000049947 */ /* 0x000fea0003800000 */
[----:B------:R-:W-:Y:S01]  /*2da0*/  BPT.TRAP 0x1 ;  /* 0x000000040000795c */ /* 0x000fe20000300000 */
.L_x_21:
[----:B--2---:R-:W-:Y:S05]  /*2db0*/  @P0 BRA `(.L_x_22) ;  /* 0x0000000000080947 */ /* 0x004fea0003800000 */
[----:B------:R-:W2:Y:S02]  /*2dc0*/  SYNCS.PHASECHK.TRANS64.TRYWAIT P0, [UR16], R229 ;  /* 0x000000e5ff0075a7 */ /* 0x000ea40008000150 */
[----:B--2---:R-:W-:Y:S05]  /*2dd0*/  @!P0 BRA `(.L_x_23) ;  /* 0x000000d000b08947 */ /* 0x004fea0003800000 */
.L_x_22:
[----:B------:R-:W-:Y:S01]  /*2de0*/  UIADD3 UR16, UR10, 0x8100, URZ ;  /* 0x000081000a107890 */ /* 0x000fe2000fffe03f */
[----:B------:R-:W-:Y:S01]  /*2df0*/  WARPGROUP.ARRIVE ;  /* 0x00000000000079c5 */ /* 0x000fe20000000000 */
[----:B------:R-:W-:Y:S02]  /*2e00*/  UISETP.NE.AND UP0, UPT, UR7, URZ, UPT ;  /* 0x0000003f0700728c */ /* 0x000fe4000bf05270 */
[----:B------:R-:W-:Y:S02]  /*2e10*/  USHF.R.U32.HI UR16, URZ, 0x4, UR16 ;  /* 0x000000043f107899 */ /* 0x000fe40008011610 */
[----:B------:R-:W-:Y:S02]  /*2e20*/  USEL UR8, UR8, URZ, !UP0 ;  /* 0x0000003f08087287 */ /* 0x000fe4000c000000 */
[----:B------:R-:W-:Y:S02]  /*2e30*/  ULOP3.LUT UR16, UR16, 0x3fff, URZ, 0xc0, !UPT ;  /* 0x00003fff10107892 */ /* 0x000fe4000f8ec03f */
[----:B------:R-:W-:-:S02]  /*2e40*/  UISETP.NE.U32.AND UP0, UPT, UR8, URZ, UPT ;  /* 0x0000003f0800728c */ /* 0x000fc4000bf05070 */
[----:B------:R-:W-:Y:S02]  /*2e50*/  ULOP3.LUT UR7, UR11, 0x10000, URZ, 0xfc, !UPT ;  /* 0x000100000b077892 */ /* 0x000fe4000f8efc3f */
[----:B------:R-:W-:Y:S02]  /*2e60*/  ULOP3.LUT UR8, UR16, 0x10000, URZ, 0xfc, !UPT ;  /* 0x0001000010087892 */ /* 0x000fe4000f8efc3f */
[----:B------:R-:W-:Y:S02]  /*2e70*/  ULEA UR7, UR12, UR7, 0xa ;  /* 0x000000070c077291 */ /* 0x000fe4000f8e503f */
[----:B------:R-:W-:Y:S01]  /*2e80*/  ULEA UR8, UR12, UR8, 0x9 ;  /* 0x000000080c087291 */ /* 0x000fe2000f8e483f */
[----:B------:R-:W-:Y:S01]  /*2e90*/  UMOV UR17, 0x80000020 ;  /* 0x8000002000117882 */ /* 0x000fe20000000000 */
[----:B------:R-:W-:Y:S01]  /*2ea0*/  UMOV UR19, 0x80000020 ;  /* 0x8000002000137882 */ /* 0x000fe20000000000 */
[----:B------:R-:W-:Y:S02]  /*2eb0*/  UIADD3 UR6, UR6, 0x2, URZ ;  /* 0x0000000206067890 */ /* 0x000fe4000fffe03f */
[----:B------:R-:W-:-:S02]  /*2ec0*/  UMOV UR16, UR7 ;  /* 0x0000000700107c82 */ /* 0x000fc40008000000 */
[----:B------:R-:W-:Y:S02]  /*2ed0*/  UMOV UR18, UR8 ;  /* 0x0000000800127c82 */ /* 0x000fe40008000000 */
[----:B------:R-:W-:Y:S01]  /*2ee0*/  QGMMA.64x128x32.F32.E4M3.E4M3 R88, gdesc[UR16], R88, UP0 ;  /* 0x01e00000105879f3 */ /* 0x000fe2000bf00858 */
[----:B------:R-:W-:Y:S01]  /*2ef0*/  UIADD3 UR16, UR7, 0x200, URZ ;  /* 0x0000020007107890 */ /* 0x000fe2000fffe03f */
[----:B------:R-:W-:-:S10]  /*2f00*/  UMOV UR17, 0x80000020 ;  /* 0x8000002000117882 */ /* 0x000fd40000000000 */
[----:B------:R-:W-:Y:S01]  /*2f10*/  QGMMA.64x128x32.F32.E4M3.E4M3 R24, gdesc[UR16], R24, UP0 ;  /* 0x01e00000101879f3 */ /* 0x000fe2000bf00818 */
[----:B------:R-:W-:Y:S02]  /*2f20*/  UIADD3 UR16, UR7, 0x2, URZ ;  /* 0x0000000207107890 */ /* 0x000fe4000fffe03f */
[----:B------:R-:W-:Y:S01]  /*2f30*/  UIADD3 UR18, UR8, 0x2, URZ ;  /* 0x0000000208127890 */ /* 0x000fe2000fffe03f */
[----:B------:R-:W-:Y:S01]  /*2f40*/  UMOV UR17, 0x80000020 ;  /* 0x8000002000117882 */ /* 0x000fe20000000000 */
[----:B------:R-:W-:Y:S01]  /*2f50*/  UMOV UR19, 0x80000020 ;  /* 0x8000002000137882 */ /* 0x000fe20000000000 */
[----:B------:R-:W-:-:S06]  /*2f60*/  UISETP.NE.AND UP0, UPT, UR6, UR26, UPT ;  /* 0x0000001a0600728c */ /* 0x000fcc000bf05270 */
[----:B------:R-:W-:Y:S01]  /*2f70*/  QGMMA.64x128x32.F32.E4M3.E4M3 R88, gdesc[UR16], R88 ;  /* 0x01e00000105879f3 */ /* 0x000fe20008700858 */
[----:B------:R-:W-:Y:S01]  /*2f80*/  UIADD3 UR16, UR7, 0x202, URZ ;  /* 0x0000020207107890 */ /* 0x000fe2000fffe03f */
[----:B------:R-:W-:Y:S01]  /*2f90*/  UMOV UR17, 0x80000020 ;  /* 0x8000002000117882 */ /* 0x000fe20000000000 */
[----:B------:R-:W-:-:S06]  /*2fa0*/  USEL UR7, URZ, 0x1, UP0 ;  /* 0x000000013f077887 */ /* 0x000fcc0008000000 */
[----:B------:R-:W-:-:S03]  /*2fb0*/  ISETP.NE.AND P0, PT, RZ, UR7, PT ;  /* 0x00000007ff007c0c */ /* 0x000fc6000bf05270 */
[----:B------:R-:W-:Y:S03]  /*2fc0*/  QGMMA.64x128x32.F32.E4M3.E4M3 R24, gdesc[UR16], R24, gsb0 ;  /* 0x01e00000101879f3 */ /* 0x000fe60008000818 */
[----:B------:R-:W-:-:S07]  /*2fd0*/  WARPGROUP.DEPBAR.LE gsb0, 0x1 ;  /* 0x00008000000079c5 */ /* 0x000fce0000010100 */
[----:B------:R-:W-:Y:S05]  /*2fe0*/  @!P0 BRA `(.L_x_24) ;  /* 0x0000000c00788947 */ /* 0x000fea0003800000 */
[----:B------:R-:W-:Y:S02]  /*2ff0*/  WARPGROUP.DEPBAR.LE gsb0, 0x0 ;  /* 0x00008000000079c5 */ /* 0x000fe40000010000 */
[----:B-----5:R-:W-:-:S01]  /*3000*/  FADD R227, R88, R227 ;  /* 0x000000e358e37221 */ /* 0x020fc20000000000 */
[----:B------:R-:W-:Y:S01]  /*3010*/  FADD R226, R89, R226 ;  /* 0x000000e259e27221 */ /* 0x000fe20000000000 */
[----:B------:R-:W-:-:S01]  /*3020*/  FADD R225, R90, R225 ;  /* 0x000000e15ae17221 */ /* 0x000fc20000000000 */
[----:B------:R-:W-:Y:S02]  /*3030*/  FADD R224, R91, R224 ;  /* 0x000000e05be07221 */ /* 0x000fe40000000000 */
[----:B------:R2:W-:Y:S01]  /*3040*/  STL [R1+0x84], R227 ;  /* 0x000084e301007387 */ /* 0x0005e20000100800 */
[----:B------:R-:W-:-:S01]  /*3050*/  FADD R223, R92, R223 ;  /* 0x000000df5cdf7221 */ /* 0x000fc20000000000 */
[----:B------:R-:W-:Y:S01]  /*3060*/  FADD R222, R93, R222 ;  /* 0x000000de5dde7221 */ /* 0x000fe20000000000 */
[----:B------:R-:W-:-:S01]  /*3070*/  FADD R221, R94, R221 ;  /* 0x000000dd5edd7221 */ /* 0x000fc20000000000 */
[----:B--2---:R-:W2:Y:S04]  /*3080*/  LDL.LU R227, [R1+0x2c] ;  /* 0x00002c0001e37983 */ /* 0x004ea80000300800 */
[----:B------:R3:W-:Y:S01]  /*3090*/  STL [R1+0x88], R226 ;  /* 0x000088e201007387 */ /* 0x0007e20000100800 */
[----:B------:R-:W-:-:S01]  /*30a0*/  FADD R220, R95, R220 ;  /* 0x000000dc5fdc7221 */ /* 0x000fc20000000000 */
[----:B------:R-:W-:-:S02]  /*30b0*/  FADD R219, R96, R219 ;  /* 0x000000db60db7221 */ /* 0x000fc40000000000 */
[----:B---3--:R-:W3:Y:S04]  /*30c0*/  LDL.LU R226, [R1+0x28] ;  /* 0x0000280001e27983 */ /* 0x008ee80000300800 */
[----:B------:R4:W-:Y:S01]  /*30d0*/  STL [R1+0x8c], R225 ;  /* 0x00008ce101007387 */ /* 0x0009e20000100800 */
[----:B------:R-:W-:-:S03]  /*30e0*/  FADD R218, R97, R218 ;  /* 0x000000da61da7221 */ /* 0x000fc60000000000 */
[----:B----4-:R-:W4:Y:S04]  /*30f0*/  LDL.LU R225, [R1+0x24] ;  /* 0x0000240001e17983 */ /* 0x010f280000300800 */
[----:B------:R0:W-:Y:S01]  /*3100*/  STL [R1+0x90], R224 ;  /* 0x000090e001007387 */ /* 0x0001e20000100800 */
[----:B------:R-:W-:-:S03]  /*3110*/  FADD R217, R98, R217 ;  /* 0x000000d962d97221 */ /* 0x000fc60000000000 */
[----:B0-----:R-:W4:Y:S04]  /*3120*/  LDL.LU R224, [R1+0x20] ;  /* 0x0000200001e07983 */ /* 0x001f280000300800 */
[----:B------:R0:W-:Y:S01]  /*3130*/  STL [R1+0x94], R223 ;  /* 0x000094df01007387 */ /* 0x0001e20000100800 */
[----:B------:R-:W-:-:S03]  /*3140*/  FADD R216, R99, R216 ;  /* 0x000000d863d87221 */ /* 0x000fc60000000000 */
[----:B0-----:R-:W4:Y:S04]  /*3150*/  LDL.LU R223, [R1+0x1c] ;  /* 0x00001c0001df7983 */ /* 0x001f280000300800 */
[----:B------:R0:W-:Y:S04]  /*3160*/  STL [R1+0x98], R222 ;  /* 0x000098de01007387 */ /* 0x0001e80000100800 */
        /* <DEDUP_REMOVED lines=12> */
[----:B0-----:R-:W4:Y:S01]  /*3230*/  LDL.LU R216, [R1] ;  /* 0x0000000001d87983 */ /* 0x001f220000300800 */
[----:B------:R-:W-:-:S01]  /*3240*/  FADD R215, R100, R215 ;  /* 0x000000d764d77221 */ /* 0x000fc20000000000 */
[----:B------:R-:W-:Y:S01]  /*3250*/  FADD R214, R101, R214 ;  /* 0x000000d665d67221 */ /* 0x000fe20000000000 */
[----:B------:R-:W-:-:S01]  /*3260*/  FADD R213, R102, R213 ;  /* 0x000000d566d57221 */ /* 0x000fc20000000000 */
[----:B------:R-:W-:Y:S01]  /*3270*/  FADD R212, R103, R212 ;  /* 0x000000d467d47221 */ /* 0x000fe20000000000 */
[----:B------:R-:W-:-:S01]  /*3280*/  FADD R211, R104, R211 ;  /* 0x000000d368d37221 */ /* 0x000fc20000000000 */
[----:B------:R-:W-:Y:S01]  /*3290*/  STL [R1+0xb4], R215 ;  /* 0x0000b4d701007387 */ /* 0x000fe20000100800 */
        /* <DEDUP_REMOVED lines=15> */
[----:B------:R0:W-:Y:S01]  /*3390*/  STL [R1+0xc4], R211 ;  /* 0x0000c4d301007387 */ /* 0x0001e20000100800 */
[----:B------:R-:W-:-:S01]  /*33a0*/  FADD R198, R117, R198 ;  /* 0x000000c675c67221 */ /* 0x000fc20000000000 */
[----:B------:R-:W-:Y:S01]  /*33b0*/  FADD R197, R118, R197 ;  /* 0x000000c576c57221 */ /* 0x000fe20000000000 */
        /* <DEDUP_REMOVED lines=68> */
[----:B--2---:R-:W-:-:S01]  /*3800*/  FADD R227, R70, R227 ;  /* 0x000000e346e37221 */ /* 0x004fc20000000000 */
[----:B---3--:R-:W-:Y:S01]  /*3810*/  FADD R226, R69, R226 ;  /* 0x000000e245e27221 */ /* 0x008fe20000000000 */
[----:B----4-:R-:W-:-:S01]  /*3820*/  FADD R225, R68, R225 ;  /* 0x000000e144e17221 */ /* 0x010fc20000000000 */
        /* <DEDUP_REMOVED lines=8> */
[----:B------:R-:W-:-:S05]  /*38b0*/  FADD R216, R59, R216 ;  /* 0x000000d83bd87221 */ /* 0x000fca0000000000 */
[----:B------:R2:W-:Y:S04]  /*38c0*/  STL [R1], R216 ;  /* 0x000000d801007387 */ /* 0x0005e80000100800 */
[----:B------:R3:W-:Y:S04]  /*38d0*/  STL [R1+0x4], R217 ;  /* 0x000004d901007387 */ /* 0x0007e80000100800 */
[----:B------:R4:W-:Y:S04]  /*38e0*/  STL [R1+0x8], R218 ;  /* 0x000008da01007387 */ /* 0x0009e80000100800 */
[----:B------:R1:W-:Y:S04]  /*38f0*/  STL [R1+0xc], R219 ;  /* 0x00000cdb01007387 */ /* 0x0003e80000100800 */
[----:B------:R1:W-:Y:S04]  /*3900*/  STL [R1+0x10], R220 ;  /* 0x000010dc01007387 */ /* 0x0003e80000100800 */
[----:B------:R1:W-:Y:S04]  /*3910*/  STL [R1+0x14], R221 ;  /* 0x000014dd01007387 */ /* 0x0003e80000100800 */
[----:B------:R1:W-:Y:S04]  /*3920*/  STL [R1+0x18], R222 ;  /* 0x000018de01007387 */ /* 0x0003e80000100800 */
[----:B------:R1:W-:Y:S04]  /*3930*/  STL [R1+0x1c], R223 ;  /* 0x00001cdf01007387 */ /* 0x0003e80000100800 */
[----:B------:R1:W-:Y:S04]  /*3940*/  STL [R1+0x20], R224 ;  /* 0x000020e001007387 */ /* 0x0003e80000100800 */
[----:B0-----:R-:W4:Y:S04]  /*3950*/  LDL.LU R211, [R1+0x30] ;  /* 0x0000300001d37983 */ /* 0x001f280000300800 */
[----:B------:R0:W-:Y:S04]  /*3960*/  STL [R1+0x24], R225 ;  /* 0x000024e101007387 */ /* 0x0001e80000100800 */
[----:B------:R-:W4:Y:S04]  /*3970*/  LDL.LU R212, [R1+0x34] ;  /* 0x0000340001d47983 */ /* 0x000f280000300800 */
[----:B------:R0:W-:Y:S04]  /*3980*/  STL [R1+0x28], R226 ;  /* 0x000028e201007387 */ /* 0x0001e80000100800 */
[----:B------:R-:W4:Y:S04]  /*3990*/  LDL.LU R213, [R1+0x38] ;  /* 0x0000380001d57983 */ /* 0x000f280000300800 */
[----:B------:R0:W-:Y:S04]  /*39a0*/  STL [R1+0x2c], R227 ;  /* 0x00002ce301007387 */ /* 0x0001e80000100800 */
[----:B------:R-:W4:Y:S04]  /*39b0*/  LDL.LU R214, [R1+0x3c] ;  /* 0x00003c0001d67983 */ /* 0x000f280000300800 */
[----:B------:R-:W4:Y:S04]  /*39c0*/  LDL.LU R215, [R1+0x40] ;  /* 0x0000400001d77983 */ /* 0x000f280000300800 */
[----:B--2---:R-:W2:Y:S04]  /*39d0*/  LDL.LU R216, [R1+0x44] ;  /* 0x0000440001d87983 */ /* 0x004ea80000300800 */
[----:B---3--:R-:W3:Y:S04]  /*39e0*/  LDL.LU R217, [R1+0x48] ;  /* 0x0000480001d97983 */ /* 0x008ee80000300800 */
[----:B----4-:R-:W4:Y:S04]  /*39f0*/  LDL.LU R218, [R1+0x4c] ;  /* 0x00004c0001da7983 */ /* 0x010f280000300800 */
[----:B-1----:R-:W4:Y:S04]  /*3a00*/  LDL.LU R219, [R1+0x50] ;  /* 0x0000500001db7983 */ /* 0x002f280000300800 */
[----:B------:R-:W4:Y:S04]  /*3a10*/  LDL.LU R220, [R1+0x54] ;  /* 0x0000540001dc7983 */ /* 0x000f280000300800 */
[----:B------:R-:W4:Y:S04]  /*3a20*/  LDL.LU R221, [R1+0x58] ;  /* 0x0000580001dd7983 */ /* 0x000f280000300800 */
[----:B------:R-:W4:Y:S04]  /*3a30*/  LDL.LU R222, [R1+0x5c] ;  /* 0x00005c0001de7983 */ /* 0x000f280000300800 */
[----:B------:R-:W4:Y:S04]  /*3a40*/  LDL.LU R223, [R1+0x60] ;  /* 0x0000600001df7983 */ /* 0x000f280000300800 */
[----:B------:R-:W4:Y:S04]  /*3a50*/  LDL.LU R224, [R1+0x64] ;  /* 0x0000640001e07983 */ /* 0x000f280000300800 */
[----:B0-----:R-:W4:Y:S04]  /*3a60*/  LDL.LU R225, [R1+0x68] ;  /* 0x0000680001e17983 */ /* 0x001f280000300800 */
[----:B------:R-:W4:Y:S04]  /*3a70*/  LDL.LU R226, [R1+0x6c] ;  /* 0x00006c0001e27983 */ /* 0x000f280000300800 */
[----:B------:R-:W4:Y:S01]  /*3a80*/  LDL.LU R227, [R1+0x70] ;  /* 0x0000700001e37983 */ /* 0x000f220000300800 */
[----:B------:R-:W-:-:S05]  /*3a90*/  FADD R211, R71, R211 ;  /* 0x000000d347d37221 */ /* 0x000fca0000000000 */
[----:B------:R0:W-:Y:S01]  /*3aa0*/  STL [R1+0x30], R211 ;  /* 0x000030d301007387 */ /* 0x0001e20000100800 */
[----:B------:R-:W-:-:S03]  /*3ab0*/  FADD R212, R72, R212 ;  /* 0x000000d448d47221 */ /* 0x000fc60000000000 */
[----:B0-----:R0:W5:Y:S01]  /*3ac0*/  LDL.LU R211, [R1+0xc4] ;  /* 0x0000c40001d37983 */ /* 0x0011620000300800 */
[----:B------:R-:W-:-:S03]  /*3ad0*/  FADD R213, R73, R213 ;  /* 0x000000d549d57221 */ /* 0x000fc60000000000 */
[----:B------:R1:W-:Y:S01]  /*3ae0*/  STL [R1+0x34], R212 ;  /* 0x000034d401007387 */ /* 0x0003e20000100800 */
[----:B------:R-:W-:-:S01]  /*3af0*/  FADD R214, R74, R214 ;  /* 0x000000d64ad67221 */ /* 0x000fc20000000000 */
[----:B------:R-:W-:Y:S02]  /*3b00*/  FADD R215, R75, R215 ;  /* 0x000000d74bd77221 */ /* 0x000fe40000000000 */
[----:B-1----:R0:W5:Y:S01]  /*3b10*/  LDL.LU R212, [R1+0xc0] ;  /* 0x0000c00001d47983 */ /* 0x0021620000300800 */
[----:B--2---:R-:W-:-:S03]  /*3b20*/  FADD R216, R76, R216 ;  /* 0x000000d84cd87221 */ /* 0x004fc60000000000 */
[----:B------:R1:W-:Y:S01]  /*3b30*/  STL [R1+0x38], R213 ;  /* 0x000038d501007387 */ /* 0x0003e20000100800 */
[----:B---3--:R-:W-:-:S03]  /*3b40*/  FADD R217, R77, R217 ;  /* 0x000000d94dd97221 */ /* 0x008fc60000000000 */
[----:B-1----:R0:W5:Y:S01]  /*3b50*/  LDL.LU R213, [R1+0xbc] ;  /* 0x0000bc0001d57983 */ /* 0x0021620000300800 */
[----:B----4-:R-:W-:-:S03]  /*3b60*/  FADD R218, R78, R218 ;  /* 0x000000da4eda7221 */ /* 0x010fc60000000000 */
[----:B------:R1:W-:Y:S01]  /*3b70*/  STL [R1+0x3c], R214 ;  /* 0x00003cd601007387 */ /* 0x0003e20000100800 */
[----:B------:R-:W-:-:S01]  /*3b80*/  FADD R219, R79, R219 ;  /* 0x000000db4fdb7221 */ /* 0x000fc20000000000 */
[----:B------:R-:W-:Y:S02]  /*3b90*/  FADD R220, R80, R220 ;  /* 0x000000dc50dc7221 */ /* 0x000fe40000000000 */
[----:B-1----:R0:W5:Y:S04]  /*3ba0*/  LDL.LU R214, [R1+0xb8] ;  /* 0x0000b80001d67983 */ /* 0x0021680000300800 */
[----:B------:R1:W-:Y:S01]  /*3bb0*/  STL [R1+0x40], R215 ;  /* 0x000040d701007387 */ /* 0x0003e20000100800 */
[----:B------:R-:W-:-:S01]  /*3bc0*/  FADD R221, R81, R221 ;  /* 0x000000dd51dd7221 */ /* 0x000fc20000000000 */
[----:B------:R-:W-:-:S02]  /*3bd0*/  FADD R222, R82, R222 ;  /* 0x000000de52de7221 */ /* 0x000fc40000000000 */
[----:B-1----:R0:W5:Y:S04]  /*3be0*/  LDL.LU R215, [R1+0xb4] ;  /* 0x0000b40001d77983 */ /* 0x0021680000300800 */
[----:B------:R1:W-:Y:S01]  /*3bf0*/  STL [R1+0x44], R216 ;  /* 0x000044d801007387 */ /* 0x0003e20000100800 */
[----:B------:R-:W-:-:S03]  /*3c00*/  FADD R223, R83, R223 ;  /* 0x000000df53df7221 */ /* 0x000fc60000000000 */
        /* <DEDUP_REMOVED lines=13> */
[----:B------:R1:W-:Y:S04]  /*3ce0*/  STL [R1+0x58], R221 ;  /* 0x000058dd01007387 */ /* 0x0003e80000100800 */
        /* <DEDUP_REMOVED lines=12> */
[----:B-1----:R0:W5:Y:S01]  /*3db0*/  LDL.LU R227, [R1+0x84] ;  /* 0x0000840001e37983 */ /* 0x0021620000300800 */
[----:B------:R-:W-:-:S05]  /*3dc0*/  UMOV UR6, URZ ;  /* 0x0000003f00067c82 */ /* 0x000fca0008000000 */
.L_x_24:
[----:B------:R-:W-:Y:S05]  /*3dd0*/  @!P1 BRA `(.L_x_25) ;  /* 0x0000000000049947 */ /* 0x000fea0003800000 */
[----:B------:R-:W-:Y:S01]  /*3de0*/  BPT.TRAP 0x1 ;  /* 0x000000040000795c */ /* 0x000fe20000300000 */
.L_x_25:
[----:B------:R-:W-:Y:S02]  /*3df0*/  UISETP.GT.U32.AND UP0, UPT, UR13, 0x1, UPT ;  /* 0x000000010d00788c */ /* 0x000fe4000bf04070 */
[----:B------:R-:W-:-:S04]  /*3e00*/  ULEA UR8, UR25, UR10, 0x3 ;  /* 0x0000000a19087291 */ /* 0x000fc8000f8e183f */
[----:B------:R-:W-:Y:S01]  /*3e10*/  UIADD3 UR8, UR8, 0x10, URZ ;  /* 0x0000001008087890 */ /* 0x000fe2000fffe03f */
[----:B------:R-:W-:-:S03]  /*3e20*/  PLOP3.LUT P0, PT, PT, PT, UP0, 0x80, 0x0 ;  /* 0x000000000000781c */ /* 0x000fc60003f0f008 */
[----:B------:R-:W-:-:S09]  /*3e30*/  UPRMT UR8, URZ, 0x654, UR8 ;  /* 0x000006543f087896 */ /* 0x000fd20008000008 */
[----:B------:R-:W-:Y:S01]  /*3e40*/  SYNCS.ARRIVE.TRANS64.RED.A1T0 RZ, [UR8], RZ ;  /* 0x000000ffffff79a7 */ /* 0x000fe20008100408 */
[----:B------:R-:W-:Y:S05]  /*3e50*/  @P0 BRA `(.L_x_26) ;  /* 0x0000000000040947 */ /* 0x000fea0003800000 */
[----:B------:R-:W-:Y:S01]  /*3e60*/  BPT.TRAP 0x1 ;  /* 0x000000040000795c */ /* 0x000fe20000300000 */
.L_x_26:
[----:B------:R-:W-:Y:S02]  /*3e70*/  UISETP.GT.AND UP2, UPT, UR24, 0x1, UPT ;  /* 0x000000011800788c */ /* 0x000fe4000bf44270 */
[----:B------:R-:W-:Y:S02]  /*3e80*/  UIADD3 UR12, UR12, 0x1, URZ ;  /* 0x000000010c0c7890 */ /* 0x000fe4000fffe03f */
[----:B------:R-:W-:Y:S02]  /*3e90*/  UIADD3 UR25, UR25, 0x1, URZ ;  /* 0x0000000119197890 */ /* 0x000fe4000fffe03f */
[----:B------:R-:W-:Y:S01]  /*3ea0*/  PLOP3.LUT P0, PT, PT, PT, UP2, 0x80, 0x0 ;  /* 0x000000000000781c */ /* 0x000fe20003f0f028 */
[----:B------:R-:W-:Y:S02]  /*3eb0*/  UISETP.NE.AND UP0, UPT, UR12, 0x2, UPT ;  /* 0x000000020c00788c */ /* 0x000fe4000bf05270 */
[----:B------:R-:W-:Y:S02]  /*3ec0*/  UISETP.NE.AND UP1, UPT, UR25, 0x2, UPT ;  /* 0x000000021900788c */ /* 0x000fe4000bf25270 */
[----:B------:R-:W-:-:S02]  /*3ed0*/  USEL UR8, URZ, 0x1, UP0 ;  /* 0x000000013f087887 */ /* 0x000fc40008000000 */
[----:B------:R-:W-:Y:S02]  /*3ee0*/  UIADD3 UR24, UR24, -0x1, URZ ;  /* 0xffffffff18187890 */ /* 0x000fe4000fffe03f */
[----:B------:R-:W-:Y:S02]  /*3ef0*/  USEL UR12, UR12, URZ, UP0 ;  /* 0x0000003f0c0c7287 */ /* 0x000fe40008000000 */
[----:B------:R-:W-:Y:S01]  /*3f00*/  LOP3.LUT R228, R228, UR8, RZ, 0x3c, !PT ;  /* 0x00000008e4e47c12 */ /* 0x000fe2000f8e3cff */
[----:B------:R-:W-:Y:S01]  /*3f10*/  USEL UR25, UR25, URZ, UP1 ;  /* 0x0000003f19197287 */ /* 0x000fe20008800000 */
[----:B------:R-:W-:Y:S01]  /*3f20*/  UMOV UR8, 0x1 ;  /* 0x0000000100087882 */ /* 0x000fe20000000000 */
[----:B------:R-:W-:Y:S10]  /*3f30*/  @P0 BRA `(.L_x_27) ;  /* 0xffffffec006c0947 */ /* 0x000ff4000383ffff */
.L_x_19:
[----:B------:R-:W-:-:S04]  /*3f40*/  UISETP.NE.AND UP0, UPT, UR6, URZ, UPT ;  /* 0x0000003f0600728c */ /* 0x000fc8000bf05270 */
[----:B------:R-:W-:-:S06]  /*3f50*/  USEL UR6, URZ, 0x1, !UP0 ;  /* 0x000000013f067887 */ /* 0x000fcc000c000000 */
[----:B------:R-:W-:-:S13]  /*3f60*/  ISETP.NE.AND P0, PT, RZ, UR6, PT ;  /* 0x00000006ff007c0c */ /* 0x000fda000bf05270 */
[----:B------:R-:W-:Y:S05]  /*3f70*/  @!P0 BRA `(.L_x_28) ;  /* 0x0000000c00d48947 */ /* 0x000fea0003800000 */
[----:B------:R-:W-:Y:S02]  /*3f80*/  WARPGROUP.DEPBAR.LE gsb0, 0x0 ;  /* 0x00008000000079c5 */ /* 0x000fe40000010000 */
[----:B-----5:R-:W-:-:S05]  /*3f90*/  FADD R227, R88, R227 ;  /* 0x000000e358e37221 */ /* 0x020fca0000000000 */
[----:B------:R2:W-:Y:S04]  /*3fa0*/  STL [R1+0x84], R227 ;  /* 0x000084e301007387 */ /* 0x0005e80000100800 */
[----:B--2---:R-:W2:Y:S04]  /*3fb0*/  LDL.LU R227, [R1+0x70] ;  /* 0x0000700001e37983 */ /* 0x004ea80000300800 */
[----:B--2---:R2:W-:Y:S04]  /*3fc0*/  STL [R1+0x88], R227 ;  /* 0x000088e301007387 */ /* 0x0045e80000100800 */
        /* <DEDUP_REMOVED lines=54> */
[----:B--2---:R-:W2:Y:S01]  /*4330*/  LDL.LU R227, [R1] ;  /* 0x0000000001e37983 */ /* 0x004ea20000300800 */
[----:B------:R-:W-:Y:S01]  /*4340*/  FADD R226, R89, R226 ;  /* 0x000000e259e27221 */ /* 0x000fe20000000000 */
        /* <DEDUP_REMOVED lines=97> */
[----:B--2---:R-:W-:-:S05]  /*4960*/  FADD R227, R59, R227 ;  /* 0x000000e33be37221 */ /* 0x004fca0000000000 */
[----:B------:R2:W-:Y:S04]  /*4970*/  STL [R1], R227 ;  /* 0x000000e301007387 */ /* 0x0005e80000100800 */
[----:B--2---:R-:W2:Y:S02]  /*4980*/  LDL.LU R227, [R1+0xf4] ;  /* 0x0000f40001e37983 */ /* 0x004ea40000300800 */
[----:B--2---:R-:W-:-:S05]  /*4990*/  FADD R227, R60, R227 ;  /* 0x000000e33ce37221 */ /* 0x004fca0000000000 */
[----:B------:R2:W-:Y:S04]  /*49a0*/  STL [R1+0x4], R227 ;  /* 0x000004e301007387 */ /* 0x0005e80000100800 */
        /* <DEDUP_REMOVED lines=81> */
[----:B--2---:R2:W5:Y:S02]  /*4ec0*/  LDL.LU R227, [R1+0x84] ;  /* 0x0000840001e37983 */ /* 0x0045640000300800 */
.L_x_28:
[----:B------:R-:W-:Y:S02]  /*4ed0*/  WARPGROUP.DEPBAR.LE gsb0, 0x0 ;  /* 0x00008000000079c5 */ /* 0x000fe40000010000 */
[----:B------:R-:W3:Y:S02]  /*4ee0*/  LDC R24, c[0x0][0x28c] ;  /* 0x0000a300ff187b82 */ /* 0x000ee40000000800 */
[----:B---3--:R-:W-:-:S13]  /*4ef0*/  ISETP.GE.AND P0, PT, R24, 0x1, PT ;  /* 0x000000011800780c */ /* 0x008fda0003f06270 */
[----:B------:R-:W-:Y:S05]  /*4f00*/  @!P0 BRA `(.L_x_29) ;  /* 0x0000000000408947 */ /* 0x000fea0003800000 */
[----:B------:R-:W-:-:S06]  /*4f10*/  UISETP.NE.AND UP0, UPT, UR23, 0x3, UPT ;  /* 0x000000031700788c */ /* 0x000fcc000bf05270 */
[----:B------:R-:W-:-:S13]  /*4f20*/  PLOP3.LUT P0, PT, PT, PT, UP0, 0x80, 0x0 ;  /* 0x000000000000781c */ /* 0x000fda0003f0f008 */
[----:B------:R-:W-:Y:S05]  /*4f30*/  @!P0 BRA `(.L_x_30) ;  /* 0x0000000000048947 */ /* 0x000fea0003800000 */
[----:B------:R-:W-:Y:S01]  /*4f40*/  BPT.TRAP 0x1 ;  /* 0x000000040000795c */ /* 0x000fe20000300000 */
.L_x_30:
[----:B------:R-:W-:-:S04]  /*4f50*/  UISETP.LT.AND UP0, UPT, UR9, 0x1, UPT ;  /* 0x000000010900788c */ /* 0x000fc8000bf01270 */
[----:B------:R-:W-:Y:S02]  /*4f60*/  USEL UR6, UR9, 0x1, UP0 ;  /* 0x0000000109067887 */ /* 0x000fe40008000000 */
[----:B------:R-:W-:Y:S02]  /*4f70*/  UISETP.GT.U32.AND UP0, UPT, UR13, 0x1, UPT ;  /* 0x000000010d00788c */ /* 0x000fe4000bf04070 */
[----:B------:R-:W-:-:S04]  /*4f80*/  UIADD3 UR6, UR5, UR9, -UR6 ;  /* 0x0000000905067290 */ /* 0x000fc8000fffe806 */
[----:B------:R-:W-:Y:S01]  /*4f90*/  USHF.L.U32 UR6, UR6, 0x3, URZ ;  /* 0x0000000306067899 */ /* 0x000fe2000800063f */
[----:B------:R-:W-:-:S03]  /*4fa0*/  PLOP3.LUT P0, PT, PT, PT, UP0, 0x80, 0x0 ;  /* 0x000000000000781c */ /* 0x000fc60003f0f008 */
[----:B------:R-:W-:-:S04]  /*4fb0*/  ULOP3.LUT UR6, UR6, 0x8, URZ, 0xc0, !UPT ;  /* 0x0000000806067892 */ /* 0x000fc8000f8ec03f */
[----:B------:R-:W-:-:S04]  /*4fc0*/  UIADD3 UR6, UR10, 0x10, UR6 ;  /* 0x000000100a067890 */ /* 0x000fc8000fffe006 */
[----:B------:R-:W-:-:S09]  /*4fd0*/  UPRMT UR6, URZ, 0x654, UR6 ;  /* 0x000006543f067896 */ /* 0x000fd20008000006 */
[----:B------:R-:W-:Y:S01]  /*4fe0*/  SYNCS.ARRIVE.TRANS64.RED.A1T0 RZ, [UR6], RZ ;  /* 0x000000ffffff79a7 */ /* 0x000fe20008100406 */
[----:B------:R-:W-:Y:S05]  /*4ff0*/  @P0 BRA `(.L_x_29) ;  /* 0x0000000000040947 */ /* 0x000fea0003800000 */
[----:B------:R-:W-:Y:S01]  /*5000*/  BPT.TRAP 0x1 ;  /* 0x000000040000795c */ /* 0x000fe20000300000 */
.L_x_29:
[----:B------:R3:W-:Y:S01]  /*5010*/  STL [R1+0x8c], R3 ;  /* 0x00008c0301007387 */ /* 0x0007e20000100800 */
[----:B------:R-:W4:Y:S01]  /*5020*/  LDC R28, c[0x0][0x288] ;  /* 0x0000a200ff1c7b82 */ /* 0x000f220000000800 */
[----:B------:R-:W-:Y:S02]  /*5030*/  ULDC UR6, c[0x0][0x284] ;  /* 0x0000a10000067ab9 */ /* 0x000fe40000000800 */
[----:B---3--:R-:W3:Y:S04]  /*5040*/  LDL.LU R3, [R1+0x7c] ;  /* 0x00007c0001037983 */ /* 0x008ee80000300800 */
[----:B------:R0:W-:Y:S04]  /*5050*/  STL [R1+0x88], R2 ;  /* 0x0000880201007387 */ /* 0x0001e80000100800 */
[----:B0-----:R-:W2:Y:S04]  /*5060*/  LDL.LU R2, [R1+0x80] ;  /* 0x0000800001027983 */ /* 0x001ea80000300800 */
[----:B-----5:R0:W-:Y:S02]  /*5070*/  STL [R1+0x84], R0 ;  /* 0x0000840001007387 */ /* 0x0201e40000100800 */
[----:B0-----:R-:W0:Y:S02]  /*5080*/  S2R R0, SR_TID.X ;  /* 0x0000000000007919 */ /* 0x001e240000002100 */
[----:B0-----:R-:W-:-:S02]  /*5090*/  SHF.R.U32.HI R24, RZ, 0x2, R0 ;  /* 0x00000002ff187819 */ /* 0x001fc40000011600 */
[----:B------:R-:W-:Y:S02]  /*50a0*/  LOP3.LUT R26, R0, 0x60, RZ, 0xc0, !PT ;  /* 0x00000060001a7812 */ /* 0x000fe400078ec0ff */
[----:B------:R-:W-:Y:S02]  /*50b0*/  SHF.R.U32.HI R27, RZ, 0x7, R0 ;  /* 0x00000007ff1b7819 */ /* 0x000fe40000011600 */
[----:B------:R-:W-:Y:S02]  /*50c0*/  LOP3.LUT R25, R24, 0x7, RZ, 0xc0, !PT ;  /* 0x0000000718197812 */ /* 0x000fe400078ec0ff */
[----:B------:R-:W-:Y:S02]  /*50d0*/  SHF.R.U32.HI R26, RZ, 0x1, R26 ;  /* 0x00000001ff1a7819 */ /* 0x000fe4000001161a */
[----:B------:R-:W-:Y:S02]  /*50e0*/  LOP3.LUT R24, R27, 0x1, RZ, 0xc0, !PT ;  /* 0x000000011b187812 */ /* 0x000fe400078ec0ff */
[----:B------:R-:W-:Y:S01]  /*50f0*/  IADD3 R31, RZ, -R26, -R25 ;  /* 0x8000001aff1f7210 */ /* 0x000fe20007ffe819 */
[C---:B------:R-:W-:Y:S01]  /*5100*/  IMAD.SHL.U32 R32, R0.reuse, 0x2, RZ ;  /* 0x0000000200207824 */ /* 0x040fe200078e00ff */
[----:B------:R-:W-:Y:S01]  /*5110*/  LOP3.LUT R27, R0, 0x3, RZ, 0xc0, !PT ;  /* 0x00000003001b7812 */ /* 0x000fe200078ec0ff */
[----:B------:R-:W-:-:S02]  /*5120*/  IMAD.SHL.U32 R30, R24, 0x40, RZ ;  /* 0x00000040181e7824 */ /* 0x000fc400078e00ff */
[----:B------:R-:W-:Y:S02]  /*5130*/  IMAD R31, R24, -0x40, R31 ;  /* 0xffffffc0181f7824 */ /* 0x000fe400078e021f */
[----:B---3--:R-:W-:Y:S02]  /*5140*/  IMAD.SHL.U32 R29, R3, 0x80, RZ ;  /* 0x00000080031d7824 */ /* 0x008fe400078e00ff */
[----:B------:R0:W5:Y:S01]  /*5150*/  LDL.LU R3, [R1+0x8c] ;  /* 0x00008c0001037983 */ /* 0x0001620000300800 */
[----:B------:R-:W-:Y:S01]  /*5160*/  LOP3.LUT R43, R30, 0x40, R25, 0xe2, !PT ;  /* 0x000000401e2b7812 */ /* 0x000fe200078ee219 */
[----:B----4-:R-:W-:Y:S01]  /*5170*/  IMAD R42, R27, -0x2, R28 ;  /* 0xfffffffe1b2a7824 */ /* 0x010fe200078e021c */
[----:B------:R-:W-:Y:S01]  /*5180*/  ISETP.GE.AND P0, PT, R29, R28, PT ;  /* 0x0000001c1d00720c */ /* 0x000fe20003f06270 */
[C---:B--2---:R-:W-:Y:S02]  /*5190*/  IMAD.SHL.U32 R24, R2.reuse, 0x100, RZ ;  /* 0x0000010002187824 */ /* 0x044fe400078e00ff */
[----:B------:R-:W-:-:S02]  /*51a0*/  IMAD.WIDE R38, R2, 0x100, RZ ;  /* 0x0000010002267825 */ /* 0x000fc400078e02ff */
[----:B------:R0:W5:Y:S04]  /*51b0*/  LDL.LU R2, [R1+0x88] ;  /* 0x0000880001027983 */ /* 0x0001680000300800 */
[----:B------:R0:W5:Y:S01]  /*51c0*/  LDL.LU R0, [R1+0x84] ;  /* 0x0000840001007983 */ /* 0x0001620000300800 */
[----:B------:R-:W-:Y:S01]  /*51d0*/  ISETP.GE.OR P0, PT, R24, UR6, P0 ;  /* 0x0000000618007c0c */ /* 0x000fe20008706670 */
[----:B------:R-:W-:Y:S01]  /*51e0*/  IMAD.IADD R42, R42, 0x1, -R29 ;  /* 0x000000012a2a7824 */ /* 0x000fe200078e0a1d */
[----:B------:R-:W-:Y:S01]  /*51f0*/  IADD3 R41, -R24, UR6, R31 ;  /* 0x0000000618297c10 */ /* 0x000fe2000fffe11f */
[----:B------:R-:W-:Y:S01]  /*5200*/  IMAD.MOV.U32 R40, RZ, RZ, -0x1 ;  /* 0xffffffffff287424 */ /* 0x000fe200078e00ff */
[----:B------:R-:W-:Y:S02]  /*5210*/  LOP3.LUT R43, R38, R43, R26, 0xfe, !PT ;  /* 0x0000002b262b7212 */ /* 0x000fe400078efe1a */
[----:B------:R-:W-:-:S07]  /*5220*/  LOP3.LUT R32, R29, 0x6, R32, 0xf8, !PT ;  /* 0x000000061d207812 */ /* 0x000fce00078ef820 */
[----:B0-----:R-:W-:Y:S05]  /*5230*/  @P0 BRA `(.L_x_31) ;  /* 0x0000009000140947 */ /* 0x001fea0003800000 */
[----:B------:R-:W0:Y:S01]  /*5240*/  LDC.64 R28, c[0x0][0x5c8] ;  /* 0x00017200ff1c7b82 */ /* 0x000e220000000a00 */
[----:B------:R-:W-:Y:S01]  /*5250*/  USHF.R.S32.HI UR7, URZ, 0x1f, UR22 ;  /* 0x0000001f3f077899 */ /* 0x000fe20008011416 */
[--C-:B------:R-:W-:Y:S01]  /*5260*/  SHF.R.S32.HI R33, RZ, 0x1f, R32.reuse ;  /* 0x0000001fff217819 */ /* 0x100fe20000011420 */
[----:B------:R-:W-:Y:S01]  /*5270*/  ULDC.64 UR10, c[0x0][0x5d0] ;  /* 0x00017400000a7ab9 */ /* 0x000fe20000000a00 */
[----:B------:R-:W-:Y:S01]  /*5280*/  BSSY B0, `(.L_x_31) ;  /* 0x0000900000007945 */ /* 0x000fe20003800000 */
[----:B------:R-:W-:Y:S02]  /*5290*/  UIMAD UR6, UR7, UR10, URZ ;  /* 0x0000000a070672a4 */ /* 0x000fe4000f8e023f */
[----:B------:R-:W-:Y:S02]  /*52a0*/  IMAD.U32 R27, RZ, RZ, UR10 ;  /* 0x0000000aff1b7e24 */ /* 0x000fe4000f8e00ff */
[----:B------:R-:W-:Y:S02]  /*52b0*/  UIMAD UR6, UR22, UR11, UR6 ;  /* 0x0000000b160672a4 */ /* 0x000fe4000f8e0206 */
[----:B------:R-:W-:Y:S01]  /*52c0*/  IMAD.WIDE.U32 R26, R27, UR22, R32 ;  /* 0x000000161b1a7c25 */ /* 0x000fe2000f8e0020 */
[----:B------:R-:W-:-:S03]  /*52d0*/  ULDC.64 UR10, c[0x0][0x5c0] ;  /* 0x00017000000a7ab9 */ /* 0x000fc60000000a00 */
[----:B------:R-:W-:Y:S02]  /*52e0*/  VIADD R27, R27, UR6 ;  /* 0x000000061b1b7c36 */ /* 0x000fe40008000000 */
[-C--:B0-----:R-:W-:Y:S01]  /*52f0*/  IMAD R24, R39, R28.reuse, RZ ;  /* 0x0000001c27187224 */ /* 0x081fe200078e02ff */
[----:B------:R-:W-:Y:S01]  /*5300*/  SHF.L.U64.HI R34, R28, 0x3, R29 ;  /* 0x000000031c227819 */ /* 0x000fe2000001021d */
[----:B------:R-:W-:-:S04]  /*5310*/  IMAD.WIDE.U32 R26, R43, R28, R26 ;  /* 0x0000001c2b1a7225 */ /* 0x000fc800078e001a */
[----:B------:R-:W-:Y:S01]  /*5320*/  IMAD R25, R43, R29, R24 ;  /* 0x0000001d2b197224 */ /* 0x000fe200078e0218 */
[----:B------:R-:W-:Y:S01]  /*5330*/  IADD3 R24, P2, R26, UR10, RZ ;  /* 0x0000000a1a187c10 */ /* 0x000fe2000ff5e0ff */
[C---:B------:R-:W-:Y:S01]  /*5340*/  IMAD.SHL.U32 R35, R28.reuse, 0x8, RZ ;  /* 0x000000081c237824 */ /* 0x040fe200078e00ff */
[----:B------:R-:W-:Y:S01]  /*5350*/  LEA R30, P3, R28, R26, 0x7 ;  /* 0x0000001a1c1e7211 */ /* 0x000fe200078638ff */
[----:B------:R-:W-:-:S03]  /*5360*/  IMAD.IADD R27, R27, 0x1, R25 ;  /* 0x000000011b1b7824 */ /* 0x000fc600078e0219 */
[----:B------:R-:W-:Y:S02]  /*5370*/  IADD3 R26, P1, P0, R26, UR10, R35 ;  /* 0x0000000a1a1a7c10 */ /* 0x000fe4000f83e023 */
[----:B------:R-:W-:Y:S02]  /*5380*/  IADD3.X R25, R27, UR11, RZ, P2, !PT ;  /* 0x0000000b1b197c10 */ /* 0x000fe400097fe4ff */
[----:B------:R-:W-:Y:S02]  /*5390*/  FSETP.NEU.AND P2, PT, RZ, UR21, PT ;  /* 0x00000015ff007c0b */ /* 0x000fe4000bf4d000 */
[----:B------:R-:W-:Y:S02]  /*53a0*/  LEA.HI.X R31, R28, R27, R29, 0x7, P3 ;  /* 0x0000001b1c1f7211 */ /* 0x000fe400018f3c1d */
[C---:B------:R-:W-:Y:S02]  /*53b0*/  IADD3 R28, P3, R30.reuse, UR10, RZ ;  /* 0x0000000a1e1c7c10 */ /* 0x040fe4000ff7e0ff */
[----:B------:R-:W-:-:S02]  /*53c0*/  IADD3 R30, P5, P6, R30, UR10, R35 ;  /* 0x0000000a1e1e7c10 */ /* 0x000fc4000febe023 */
[----:B------:R-:W-:Y:S02]  /*53d0*/  IADD3.X R29, R31, UR11, RZ, P3, !PT ;  /* 0x0000000b1f1d7c10 */ /* 0x000fe40009ffe4ff */
[--C-:B------:R-:W-:Y:S02]  /*53e0*/  IADD3.X R27, R27, UR11, R34.reuse, P1, P0 ;  /* 0x0000000b1b1b7c10 */ /* 0x100fe40008fe0422 */
[----:B------:R-:W-:Y:S01]  /*53f0*/  IADD3.X R31, R31, UR11, R34, P5, P6 ;  /* 0x0000000b1f1f7c10 */ /* 0x000fe2000afec422 */
[----:B------:R-:W-:Y:S06]  /*5400*/  @!P2 BRA `(.L_x_32) ;  /* 0x0000006c0018a947 */ /* 0x000fec0003800000 */
[----:B------:R-:W-:Y:S01]  /*5410*/  ULDC.64 UR10, c[0x0][0x5b8] ;  /* 0x00016e00000a7ab9 */ /* 0x000fe20000000a00 */
[----:B------:R-:W-:Y:S01]  /*5420*/  ISETP.GE.AND P0, PT, R41, 0x1, PT ;  /* 0x000000012900780c */ /* 0x000fe20003f06270 */
[----:B------:R-:W-:Y:S02]  /*5430*/  UIMAD UR6, UR7, UR10, URZ ;  /* 0x0000000a070672a4 */ /* 0x000fe4000f8e023f */
[----:B------:R-:W-:Y:S01]  /*5440*/  IMAD.U32 R35, RZ, RZ, UR10 ;  /* 0x0000000aff237e24 */ /* 0x000fe2000f8e00ff */
[----:B------:R-:W-:Y:S01]  /*5450*/  BSSY B1, `(.L_x_33) ;  /* 0x0000010000017945 */ /* 0x000fe20003800000 */
[----:B------:R-:W-:Y:S01]  /*5460*/  ISETP.LT.OR P3, PT, R42, 0x1, !P0 ;  /* 0x000000012a00780c */ /* 0x000fe20004761670 */
[----:B------:R-:W-:Y:S02]  /*5470*/  UIMAD UR6, UR22, UR11, UR6 ;  /* 0x0000000b160672a4 */ /* 0x000fe4000f8e0206 */
[----:B------:R-:W-:Y:S01]  /*5480*/  IMAD.WIDE.U32 R32, R35, UR22, R32 ;  /* 0x0000001623207c25 */ /* 0x000fe2000f8e0020 */
[----:B------:R-:W-:-:S03]  /*5490*/  ULDC.64 UR10, c[0x0][0x5a8] ;  /* 0x00016a00000a7ab9 */ /* 0x000fc60000000a00 */
[----:B------:R-:W-:Y:S02]  /*54a0*/  IMAD.MOV.U32 R36, RZ, RZ, R32 ;  /* 0x000000ffff247224 */ /* 0x000fe400078e0020 */
[----:B------:R-:W-:Y:S01]  /*54b0*/  VIADD R37, R33, UR6 ;  /* 0x0000000621257c36 */ /* 0x000fe20008000000 */
[----:B------:R-:W-:Y:S02]  /*54c0*/  ULDC.64 UR6, c[0x0][0x5b0] ;  /* 0x00016c0000067ab9 */ /* 0x000fe40000000a00 */
[----:B------:R-:W-:Y:S02]  /*54d0*/  IMAD R34, R39, UR6, RZ ;  /* 0x0000000627227c24 */ /* 0x000fe4000f8e02ff */
[----:B------:R-:W-:-:S04]  /*54e0*/  IMAD.WIDE.U32 R32, R43, UR6, R36 ;  /* 0x000000062b207c25 */ /* 0x000fc8000f8e0024 */
[--C-:B------:R-:W-:Y:S01]  /*54f0*/  IMAD R35, R43, UR7, R34.reuse ;  /* 0x000000072b237c24 */ /* 0x100fe2000f8e0222 */
[----:B------:R-:W-:Y:S02]  /*5500*/  IADD3 R32, P1, R32, UR10, RZ ;  /* 0x0000000a20207c10 */ /* 0x000fe4000ff3e0ff */
[----:B------:R-:W-:Y:S02]  /*5510*/  PRMT R34, RZ, 0x7610, R34 ;  /* 0x00007610ff227816 */ /* 0x000fe40000000022 */
[----:B------:R-:W-:Y:S01]  /*5520*/  IADD3.X R33, R33, UR11, R35, P1, !PT ;  /* 0x0000000b21217c10 */ /* 0x000fe20008ffe423 */
[----:B------:R-:W-:Y:S08]  /*5530*/  @P3 BRA `(.L_x_34) ;  /* 0x0000000000043947 */ /* 0x000ff00003800000 */
[----:B------:R0:W5:Y:S02]  /*5540*/  LDG.E.U8 R34, desc[UR14][R32.64] ;  /* 0x0000000e20227981 */ /* 0x000164000c1e1100 */
.L_x_34:
[----:B------:R-:W-:Y:S05]  /*5550*/  BSYNC B1 ;  /* 0x0000000000017941 */ /* 0x000fea0003800000 */
.L_x_33:
[----:B-----5:R-:W-:Y:S01]  /*5560*/  LOP3.LUT R34, R34, 0xff, RZ, 0xc0, !PT ;  /* 0x000000ff22227812 */ /* 0x020fe200078ec0ff */
[----:B------:R-:W-:Y:S01]  /*5570*/  BSSY B1, `(.L_x_35) ;  /* 0x000000b000017945 */ /* 0x000fe20003800000 */
[----:B------:R-:W-:Y:S02]  /*5580*/  ISETP.LT.OR P2, PT, R42, 0x2, !P0 ;  /* 0x000000022a00780c */ /* 0x000fe40004741670 */
[----:B------:R-:W-:-:S05]  /*5590*/  F2FP.F16.E4M3.UNPACK_B R34, R34 ;  /* 0x00000022ff22723e */ /* 0x000fca00020006ff */
[----:B------:R-:W-:-:S05]  /*55a0*/  HADD2.F32 R34, -RZ, R34.H0_H0 ;  /* 0x20000022ff227230 */ /* 0x000fca0000004100 */
[----:B------:R-:W-:-:S04]  /*55b0*/  FMUL R34, R34, UR21 ;  /* 0x0000001522227c20 */ /* 0x000fc80008400000 */
[----:B------:R-:W-:-:S05]  /*55c0*/  FFMA R34, R227, UR20, R34 ;  /* 0x00000014e3227c23 */ /* 0x000fca0008000022 */
[----:B------:R-:W-:Y:S02]  /*55d0*/  F2FP.SATFINITE.E4M3.F32.PACK_AB_MERGE_C R35, RZ, R34, RZ ;  /* 0x00000022ff23723e */ /* 0x000fe400048070ff */
[----:B------:R-:W-:-:S03]  /*55e0*/  PRMT R34, RZ, 0x7610, R34 ;  /* 0x00007610ff227816 */ /* 0x000fc60000000022 */
[----:B------:R2:W-:Y:S01]  /*55f0*/  @!P3 STG.E.U8 desc[UR14][R24.64], R35 ;  /* 0x000000231800b986 */ /* 0x0005e2000c10110e */
[----:B------:R-:W-:Y:S05]  /*5600*/  @P2 BRA `(.L_x_36) ;  /* 0x0000000000042947 */ /* 0x000fea0003800000 */
[----:B------:R3:W5:Y:S02]  /*5610*/  LDG.E.U8 R34, desc[UR14][R32.64+0x1] ;  /* 0x0000010e20227981 */ /* 0x000764000c1e1100 */
.L_x_36:
[----:B------:R-:W-:Y:S05]  /*5620*/  BSYNC B1 ;  /* 0x0000000000017941 */ /* 0x000fea0003800000 */
.L_x_35:
[----:B-----5:R-:W-:Y:S01]  /*5630*/  LOP3.LUT R34, R34, 0xff, RZ, 0xc0, !PT ;  /* 0x000000ff22227812 */ /* 0x020fe200078ec0ff */
[----:B------:R-:W-:Y:S01]  /*5640*/  BSSY B1, `(.L_x_37) ;  /* 0x0000013000017945 */ /* 0x000fe20003800000 */
[----:B------:R-:W-:Y:S02]  /*5650*/  IADD3 R47, P1, R43, 0x8, RZ ;  /* 0x000000082b2f7810 */ /* 0x000fe40007f3e0ff */
[----:B------:R-:W-:-:S03]  /*5660*/  F2FP.F16.E4M3.UNPACK_B R34, R34 ;  /* 0x00000022ff22723e */ /* 0x000fc600020006ff */
[----:B--2---:R-:W-:Y:S01]  /*5670*/  IMAD.X R35, RZ, RZ, R39, P1 ;  /* 0x000000ffff237224 */ /* 0x004fe200008e0627 */
[----:B------:R-:W-:Y:S01]  /*5680*/  ISETP.GE.AND P1, PT, R41, 0x9, PT ;  /* 0x000000092900780c */ /* 0x000fe20003f26270 */
[----:B------:R-:W-:Y:S02]  /*5690*/  HADD2.F32 R34, -RZ, R34.H0_H0 ;  /* 0x20000022ff227230 */ /* 0x000fe40000004100 */
[----:B------:R-:W-:Y:S01]  /*56a0*/  IMAD R44, R35, UR6, RZ ;  /* 0x00000006232c7c24 */ /* 0x000fe2000f8e02ff */
[----:B------:R-:W-:Y:S02]  /*56b0*/  ISETP.LT.OR P5, PT, R42, 0x1, !P1 ;  /* 0x000000012a00780c */ /* 0x000fe40004fa1670 */
[----:B------:R-:W-:Y:S01]  /*56c0*/  FMUL R45, R34, UR21 ;  /* 0x00000015222d7c20 */ /* 0x000fe20008400000 */
[----:B------:R-:W-:-:S04]  /*56d0*/  IMAD.WIDE.U32 R34, R47, UR6, R36 ;  /* 0x000000062f227c25 */ /* 0x000fc8000f8e0024 */
[----:B------:R-:W-:Y:S01]  /*56e0*/  FFMA R45, R226, UR20, R45 ;  /* 0x00000014e22d7c23 */ /* 0x000fe2000800002d */
[--C-:B------:R-:W-:Y:S01]  /*56f0*/  IMAD R47, R47, UR7, R44.reuse ;  /* 0x000000072f2f7c24 */ /* 0x100fe2000f8e022c */
[----:B------:R-:W-:Y:S02]  /*5700*/  IADD3 R34, P3, R34, UR10, RZ ;  /* 0x0000000a22227c10 */ /* 0x000fe4000ff7e0ff */
[----:B------:R-:W-:Y:S02]  /*5710*/  PRMT R44, RZ, 0x7610, R44 ;  /* 0x00007610ff2c7816 */ /* 0x000fe4000000002c */
[----:B------:R-:W-:Y:S02]  /*5720*/  F2FP.SATFINITE.E4M3.F32.PACK_AB_MERGE_C R45, RZ, R45, RZ ;  /* 0x0000002dff2d723e */ /* 0x000fe400048070ff */
[----:B------:R-:W-:-:S03]  /*5730*/  IADD3.X R35, R35, UR11, R47, P3, !PT ;  /* 0x0000000b23237c10 */ /* 0x000fc60009ffe42f */
[----:B------:R2:W-:Y:S01]  /*5740*/  @!P2 STG.E.U8 desc[UR14][R24.64+0x1], R45 ;  /* 0x0000012d1800a986 */ /* 0x0005e2000c10110e */
[----:B------:R-:W-:Y:S05]  /*5750*/  @P5 BRA `(.L_x_38) ;  /* 0x0000000000045947 */ /* 0x000fea0003800000 */
[----:B------:R4:W5:Y:S02]  /*5760*/  LDG.E.U8 R44, desc[UR14][R34.64] ;  /* 0x0000000e222c7981 */ /* 0x000964000c1e1100 */
.L_x_38:
[----:B------:R-:W-:Y:S05]  /*5770*/  BSYNC B1 ;  /* 0x0000000000017941 */ /* 0x000fea0003800000 */
.L_x_37:
[----:B-----5:R-:W-:Y:S01]  /*5780*/  LOP3.LUT R44, R44, 0xff, RZ, 0xc0, !PT ;  /* 0x000000ff2c2c7812 */ /* 0x020fe200078ec0ff */
[----:B------:R-:W-:Y:S01]  /*5790*/  BSSY B1, `(.L_x_39) ;  /* 0x000000b000017945 */ /* 0x000fe20003800000 */
[----:B------:R-:W-:Y:S02]  /*57a0*/  ISETP.LT.OR P2, PT, R42, 0x2, !P1 ;  /* 0x000000022a00780c */ /* 0x000fe40004f41670 */
[----:B------:R-:W-:-:S05]  /*57b0*/  F2FP.F16.E4M3.UNPACK_B R44, R44 ;  /* 0x0000002cff2c723e */ /* 0x000fca00020006ff */
[----:B------:R-:W-:-:S05]  /*57c0*/  HADD2.F32 R44, -RZ, R44.H0_H0 ;  /* 0x2000002cff2c7230 */ /* 0x000fca0000004100 */
[----:B------:R-:W-:-:S04]  /*57d0*/  FMUL R44, R44, UR21 ;  /* 0x000000152c2c7c20 */ /* 0x000fc80008400000 */
[----:B------:R-:W-:-:S05]  /*57e0*/  FFMA R44, R225, UR20, R44 ;  /* 0x00000014e12c7c23 */ /* 0x000fca000800002c */
[----:B--2---:R-:W-:Y:S02]  /*57f0*/  F2FP.SATFINITE.E4M3.F32.PACK_AB_MERGE_C R45, RZ, R44, RZ ;  /* 0x0000002cff2d723e */ /* 0x004fe400048070ff */
[----:B------:R-:W-:-:S03]  /*5800*/  PRMT R44, RZ, 0x7610, R44 ;  /* 0x00007610ff2c7816 */ /* 0x000fc6000000002c */
[----:B------:R2:W-:Y:S01]  /*5810*/  @!P5 STG.E.U8 desc[UR14][R26.64], R45 ;  /* 0x0000002d1a00d986 */ /* 0x0005e2000c10110e */
[----:B------:R-:W-:Y:S05]  /*5820*/  @P2 BRA `(.L_x_40) ;  /* 0x0000000000042947 */ /* 0x000fea0003800000 */
[----:B------:R0:W5:Y:S02]  /*5830*/  LDG.E.U8 R44, desc[UR14][R34.64+0x1] ;  /* 0x0000010e222c7981 */ /* 0x000164000c1e1100 */
.L_x_40:
[----:B------:R-:W-:Y:S05]  /*5840*/  BSYNC B1 ;  /* 0x0000000000017941 */ /* 0x000fea0003800000 */
.L_x_39:
[----:B-----5:R-:W-:Y:S01]  /*5850*/  LOP3.LUT R44, R44, 0xff, RZ, 0xc0, !PT ;  /* 0x000000ff2c2c7812 */ /* 0x020fe200078ec0ff */
[----:B------:R-:W-:Y:S01]  /*5860*/  BSSY B1, `(.L_x_41) ;  /* 0x000000b000017945 */ /* 0x000fe20003800000 */
[----:B------:R-:W-:Y:S02]  /*5870*/  ISETP.LT.OR P3, PT, R42, 0x9, !P0 ;  /* 0x000000092a00780c */ /* 0x000fe40004761670 */
[----:B------:R-:W-:-:S05]  /*5880*/  F2FP.F16.E4M3.UNPACK_B R44, R44 ;  /* 0x0000002cff2c723e */ /* 0x000fca00020006ff */
[----:B------:R-:W-:-:S05]  /*5890*/  HADD2.F32 R44, -RZ, R44.H0_H0 ;  /* 0x2000002cff2c7230 */ /* 0x000fca0000004100 */
[----:B--2---:R-:W-:Y:S01]  /*58a0*/  FMUL R45, R44, UR21 ;  /* 0x000000152c2d7c20 */ /* 0x004fe20008400000 */
[----:B------:R-:W-:-:S03]  /*58b0*/  PRMT R44, RZ, 0x7610, R44 ;  /* 0x00007610ff2c7816 */ /* 0x000fc6000000002c */
[----:B------:R-:W-:-:S05]  /*58c0*/  FFMA R45, R224, UR20, R45 ;  /* 0x00000014e02d7c23 */ /* 0x000fca000800002d */
[----:B------:R-:W-:-:S05]  /*58d0*/  F2FP.SATFINITE.E4M3.F32.PACK_AB_MERGE_C R45, RZ, R45, RZ ;  /* 0x0000002dff2d723e */ /* 0x000fca00048070ff */
[----:B------:R2:W-:Y:S01]  /*58e0*/  @!P2 STG.E.U8 desc[UR14][R26.64+0x1], R45 ;  /* 0x0000012d1a00a986 */ /* 0x0005e2000c10110e */
[----:B------:R-:W-:Y:S05]  /*58f0*/  @P3 BRA `(.L_x_42) ;  /* 0x0000000000043947 */ /* 0x000fea0003800000 */
[----:B------:R0:W5:Y:S02]  /*5900*/  LDG.E.U8 R44, desc[UR14][R32.64+0x8] ;  /* 0x0000080e202c7981 */ /* 0x000164000c1e1100 */
.L_x_42:
[----:B------:R-:W-:Y:S05]  /*5910*/  BSYNC B1 ;  /* 0x0000000000017941 */ /* 0x000fea0003800000 */
.L_x_41:
        /* <DEDUP_REMOVED lines=12> */
.L_x_44:
[----:B------:R-:W-:Y:S05]  /*59e0*/  BSYNC B1 ;  /* 0x0000000000017941 */ /* 0x000fea0003800000 */
.L_x_43:
        /* <DEDUP_REMOVED lines=12> */
.L_x_46:
[----:B------:R-:W-:Y:S05]  /*5ab0*/  BSYNC B1 ;  /* 0x0000000000017941 */ /* 0x000fea0003800000 */
.L_x_45:
        /* <DEDUP_REMOVED lines=12> */
.L_x_48:
[----:B------:R-:W-:Y:S05]  /*5b80*/  BSYNC B1 ;  /* 0x0000000000017941 */ /* 0x000fea0003800000 */
.L_x_47:
        /* <DEDUP_REMOVED lines=12> */
.L_x_50:
[----:B------:R-:W-:Y:S05]  /*5c50*/  BSYNC B1 ;  /* 0x0000000000017941 */ /* 0x000fea0003800000 */
.L_x_49:
        /* <DEDUP_REMOVED lines=12> */
.L_x_52:
[----:B------:R-:W-:Y:S05]  /*5d20*/  BSYNC B1 ;  /* 0x0000000000017941 */ /* 0x000fea0003800000 */
.L_x_51:
        /* <DEDUP_REMOVED lines=12> */
.L_x_54:
[----:B------:R-:W-:Y:S05]  /*5df0*/  BSYNC B1 ;  /* 0x0000000000017941 */ /* 0x000fea0003800000 */
.L_x_53:
        /* <DEDUP_REMOVED lines=12> */
.L_x_56:
[----:B------:R-:W-:Y:S05]  /*5ec0*/  BSYNC B1 ;  /* 0x0000000000017941 */ /* 0x000fea0003800000 */
.L_x_55:
        /* <DEDUP_REMOVED lines=12> */
.L_x_58:
[----:B------:R-:W-:Y:S05]  /*5f90*/  BSYNC B1 ;  /* 0x0000000000017941 */ /* 0x000fea0003800000 */
.L_x_57:
        /* <DEDUP_REMOVED lines=12> */
.L_x_60:
[----:B------:R-:W-:Y:S05]  /*6060*/  BSYNC B1 ;  /* 0x0000000000017941 */ /* 0x000fea0003800000 */
.L_x_59:
        /* <DEDUP_REMOVED lines=12> */
.L_x_62:
[----:B------:R-:W-:Y:S05]  /*6130*/  BSYNC B1 ;  /* 0x0000000000017941 */ /* 0x000fea0003800000 */
.L_x_61:
        /* <DEDUP_REMOVED lines=12> */
.L_x_64:
[----:B------:R-:W-:Y:S05]  /*6200*/  BSYNC B1 ;  /* 0x0000000000017941 */ /* 0x000fea0003800000 */
.L_x_63:
        /* <DEDUP_REMOVED lines=12> */
.L_x_66:
[----:B------:R-:W-:Y:S05]  /*62d0*/  BSYNC B1 ;  /* 0x0000000000017941 */ /* 0x000fea0003800000 */
.L_x_65:
        /* <DEDUP_REMOVED lines=12> */
.L_x_68:
[----:B------:R-:W-:Y:S05]  /*63a0*/  BSYNC B1 ;  /* 0x0000000000017941 */ /* 0x000fea0003800000 */
.L_x_67:
        /* <DEDUP_REMOVED lines=12> */
.L_x_70:
[----:B------:R-:W-:Y:S05]  /*6470*/  BSYNC B1 ;  /* 0x0000000000017941 */ /* 0x000fea0003800000 */
.L_x_69:
        /* <DEDUP_REMOVED lines=12> */
.L_x_72:
[----:B------:R-:W-:Y:S05]  /*6540*/  BSYNC B1 ;  /* 0x0000000000017941 */ /* 0x000fea0003800000 */
.L_x_71:
        /* <DEDUP_REMOVED lines=12> */
.L_x_74:
[----:B------:R-:W-:Y:S05]  /*6610*/  BSYNC B1 ;  /* 0x0000000000017941 */ /* 0x000fea0003800000 */
.L_x_73:
        /* <DEDUP_REMOVED lines=12> */
.L_x_76:
[----:B------:R-:W-:Y:S05]  /*66e0*/  BSYNC B1 ;  /* 0x0000000000017941 */ /* 0x000fea0003800000 */
.L_x_75:
        /* <DEDUP_REMOVED lines=12> */
.L_x_78:
[----:B------:R-:W-:Y:S05]  /*67b0*/  BSYNC B1 ;  /* 0x0000000000017941 */ /* 0x000fea0003800000 */
.L_x_77:
        /* <DEDUP_REMOVED lines=12> */
.L_x_80:
[----:B------:R-:W-:Y:S05]  /*6880*/  BSYNC B1 ;  /* 0x0000000000017941 */ /* 0x000fea0003800000 */
.L_x_79:
        /* <DEDUP_REMOVED lines=12> */
.L_x_82:
[----:B------:R-:W-:Y:S05]  /*6950*/  BSYNC B1 ;  /* 0x0000000000017941 */ /* 0x000fea0003800000 */
.L_x_81:
        /* <DEDUP_REMOVED lines=12> */
.L_x_84:
[----:B------:R-:W-:Y:S05]  /*6a20*/  BSYNC B1 ;  /* 0x0000000000017941 */ /* 0x000fea0003800000 */
.L_x_83:
        /* <DEDUP_REMOVED lines=12> */
.L_x_86:
[----:B------:R-:W-:Y:S05]  /*6af0*/  BSYNC B1 ;  /* 0x0000000000017941 */ /* 0x000fea0003800000 */
.L_x_85:
        /* <DEDUP_REMOVED lines=12> */
.L_x_88:
[----:B------:R-:W-:Y:S05]  /*6bc0*/  BSYNC B1 ;  /* 0x0000000000017941 */ /* 0x000fea0003800000 */
.L_x_87:
        /* <DEDUP_REMOVED lines=12> */
.L_x_90:
[----:B------:R-:W-:Y:S05]  /*6c90*/  BSYNC B1 ;  /* 0x0000000000017941 */ /* 0x000fea0003800000 */
.L_x_89:
        /* <DEDUP_REMOVED lines=12> */
.L_x_92:
[----:B------:R-:W-:Y:S05]  /*6d60*/  BSYNC B1 ;  /* 0x0000000000017941 */ /* 0x000fea0003800000 */
.L_x_91:
        /* <DEDUP_REMOVED lines=12> */
.L_x_94:
[----:B------:R-:W-:Y:S05]  /*6e30*/  BSYNC B1 ;  /* 0x0000000000017941 */ /* 0x000fea0003800000 */
.L_x_93:
        /* <DEDUP_REMOVED lines=12> */
.L_x_96:
[----:B------:R-:W-:Y:S05]  /*6f00*/  BSYNC B1 ;  /* 0x0000000000017941 */ /* 0x000fea0003800000 */
.L_x_95:
        /* <DEDUP_REMOVED lines=12> */
.L_x_98:
[----:B------:R-:W-:Y:S05]  /*6fd0*/  BSYNC B1 ;  /* 0x0000000000017941 */ /* 0x000fea0003800000 */
.L_x_97:
        /* <DEDUP_REMOVED lines=12> */
.L_x_100:
[----:B------:R-:W-:Y:S05]  /*70a0*/  BSYNC B1 ;  /* 0x0000000000017941 */ /* 0x000fea0003800000 */
.L_x_99:
        /* <DEDUP_REMOVED lines=12> */
.L_x_102:
[----:B------:R-:W-:Y:S05]  /*7170*/  BSYNC B1 ;  /* 0x0000000000017941 */ /* 0x000fea0003800000 */
.L_x_101:
        /* <DEDUP_REMOVED lines=12> */
.L_x_104:
[----:B------:R-:W-:Y:S05]  /*7240*/  BSYNC B1 ;  /* 0x0000000000017941 */ /* 0x000fea0003800000 */
.L_x_103:
        /* <DEDUP_REMOVED lines=12> */
.L_x_106:
[----:B------:R-:W-:Y:S05]  /*7310*/  BSYNC B1 ;  /* 0x0000000000017941 */ /* 0x000fea0003800000 */
.L_x_105:
        /* <DEDUP_REMOVED lines=12> */
.L_x_108:
[----:B------:R-:W-:Y:S05]  /*73e0*/  BSYNC B1 ;  /* 0x0000000000017941 */ /* 0x000fea0003800000 */
.L_x_107:
        /* <DEDUP_REMOVED lines=12> */
.L_x_110:
[----:B------:R-:W-:Y:S05]  /*74b0*/  BSYNC B1 ;  /* 0x0000000000017941 */ /* 0x000fea0003800000 */
.L_x_109:
        /* <DEDUP_REMOVED lines=12> */
.L_x_112:
[----:B------:R-:W-:Y:S05]  /*7580*/  BSYNC B1 ;  /* 0x0000000000017941 */ /* 0x000fea0003800000 */
.L_x_111:
        /* <DEDUP_REMOVED lines=12> */
.L_x_114:
[----:B------:R-:W-:Y:S05]  /*7650*/  BSYNC B1 ;  /* 0x0000000000017941 */ /* 0x000fea0003800000 */
.L_x_113:
        /* <DEDUP_REMOVED lines=12> */
.L_x_116:
[----:B------:R-:W-:Y:S05]  /*7720*/  BSYNC B1 ;  /* 0x0000000000017941 */ /* 0x000fea0003800000 */
.L_x_115:
        /* <DEDUP_REMOVED lines=12> */
.L_x_118:
[----:B------:R-:W-:Y:S05]  /*77f0*/  BSYNC B1 ;  /* 0x0000000000017941 */ /* 0x000fea0003800000 */
.L_x_117:
        /* <DEDUP_REMOVED lines=12> */
.L_x_120:
[----:B------:R-:W-:Y:S05]  /*78c0*/  BSYNC B1 ;  /* 0x0000000000017941 */ /* 0x000fea0003800000 */
.L_x_119:
        /* <DEDUP_REMOVED lines=12> */
.L_x_122:
[----:B------:R-:W-:Y:S05]  /*7990*/  BSYNC B1 ;  /* 0x0000000000017941 */ /* 0x000fea0003800000 */
.L_x_121:
        /* <DEDUP_REMOVED lines=12> */
.L_x_124:
[----:B------:R-:W-:Y:S05]  /*7a60*/  BSYNC B1 ;  /* 0x0000000000017941 */ /* 0x000fea0003800000 */
.L_x_123:
        /* <DEDUP_REMOVED lines=12> */
.L_x_126:
[----:B------:R-:W-:Y:S05]  /*7b30*/  BSYNC B1 ;  /* 0x0000000000017941 */ /* 0x000fea0003800000 */
.L_x_125:
        /* <DEDUP_REMOVED lines=12> */
.L_x_128:
[----:B------:R-:W-:Y:S05]  /*7c00*/  BSYNC B1 ;  /* 0x0000000000017941 */ /* 0x000fea0003800000 */
.L_x_127:
        /* <DEDUP_REMOVED lines=12> */
.L_x_130:
[----:B------:R-:W-:Y:S05]  /*7cd0*/  BSYNC B1 ;  /* 0x0000000000017941 */ /* 0x000fea0003800000 */
.L_x_129:
        /* <DEDUP_REMOVED lines=12> */
.L_x_132:
[----:B------:R-:W-:Y:S05]  /*7da0*/  BSYNC B1 ;  /* 0x0000000000017941 */ /* 0x000fea0003800000 */
.L_x_131:
        /* <DEDUP_REMOVED lines=12> */
.L_x_134:
[----:B------:R-:W-:Y:S05]  /*7e70*/  BSYNC B1 ;  /* 0x0000000000017941 */ /* 0x000fea0003800000 */
.L_x_133:
        /* <DEDUP_REMOVED lines=12> */
.L_x_136:
[----:B------:R-:W-:Y:S05]  /*7f40*/  BSYNC B1 ;  /* 0x0000000000017941 */ /* 0x000fea0003800000 */
.L_x_135:
        /* <DEDUP_REMOVED lines=12> */
.L_x_138:
[----:B------:R-:W-:Y:S05]  /*8010*/  BSYNC B1 ;  /* 0x0000000000017941 */ /* 0x000fea0003800000 */
.L_x_137:
        /* <DEDUP_REMOVED lines=12> */
.L_x_140:
[----:B------:R-:W-:Y:S05]  /*80e0*/  BSYNC B1 ;  /* 0x0000000000017941 */ /* 0x000fea0003800000 */
.L_x_139:
        /* <DEDUP_REMOVED lines=12> */
.L_x_142:
[----:B------:R-:W-:Y:S05]  /*81b0*/  BSYNC B1 ;  /* 0x0000000000017941 */ /* 0x000fea0003800000 */
.L_x_141:
        /* <DEDUP_REMOVED lines=12> */
.L_x_144:
[----:B------:R-:W-:Y:S05]  /*8280*/  BSYNC B1 ;  /* 0x0000000000017941 */ /* 0x000fea0003800000 */
.L_x_143:
        /* <DEDUP_REMOVED lines=12> */
.L_x_146:
[----:B------:R-:W-:Y:S05]  /*8350*/  BSYNC B1 ;  /* 0x0000000000017941 */ /* 0x000fea0003800000 */
.L_x_145:
        /* <DEDUP_REMOVED lines=12> */
.L_x_148:
[----:B------:R-:W-:Y:S05]  /*8420*/  BSYNC B1 ;  /* 0x0000000000017941 */ /* 0x000fea0003800000 */
.L_x_147:
        /* <DEDUP_REMOVED lines=12> */
.L_x_150:
[----:B------:R-:W-:Y:S05]  /*84f0*/  BSYNC B1 ;  /* 0x0000000000017941 */ /* 0x000fea0003800000 */
.L_x_149:
        /* <DEDUP_REMOVED lines=12> */
.L_x_152:
[----:B------:R-:W-:Y:S05]  /*85c0*/  BSYNC B1 ;  /* 0x0000000000017941 */ /* 0x000fea0003800000 */
.L_x_151:
        /* <DEDUP_REMOVED lines=12> */
.L_x_154:
[----:B------:R-:W-:Y:S05]  /*8690*/  BSYNC B1 ;  /* 0x0000000000017941 */ /* 0x000fea0003800000 */
.L_x_153:
        /* <DEDUP_REMOVED lines=12> */
.L_x_156:
[----:B------:R-:W-:Y:S05]  /*8760*/  BSYNC B1 ;  /* 0x0000000000017941 */ /* 0x000fea0003800000 */
.L_x_155:
[----:B-----5:R-:W-:Y:S01]  /*8770*/  LOP3.LUT R44, R44, 0xff, RZ, 0xc0, !PT ;  /* 0x000000ff2c2c7812 */ /* 0x020fe200078ec0ff */
[----:B------:R-:W-:Y:S01]  /*8780*/  BSSY B1, `(.L_x_157) ;  /* 0x000000b000017945 */ /* 0x000fe20003800000 */
[----:B------:R-:W-:Y:S02]  /*8790*/  ISETP.LT.OR P2, PT, R42, 0x79, !P1 ;  /* 0x000000792a00780c */ /* 0x000fe40004f41670 */
[----:B------:R-:W-:Y:S02]  /*87a0*/  F2FP.F16.E4M3.UNPACK_B R44, R44 ;  /* 0x0000002cff2c723e */ /* 0x000fe400020006ff */
[----:B0--3--:R-:W-:-:S03]  /*87b0*/  PRMT R32, RZ, 0x7610, R32 ;  /* 0x00007610ff207816 */ /* 0x009fc60000000020 */
[----:B------:R-:W-:-:S05]  /*87c0*/  HADD2.F32 R44, -RZ, R44.H0_H0 ;  /* 0x2000002cff2c7230 */ /* 0x000fca0000004100 */
[----:B------:R-:W-:-:S04]  /*87d0*/  FMUL R33, R44, UR21 ;  /* 0x000000152c217c20 */ /* 0x000fc80008400000 */
[----:B------:R-:W-:-:S05]  /*87e0*/  FFMA R33, R166, UR20, R33 ;  /* 0x00000014a6217c23 */ /* 0x000fca0008000021 */
[----:B------:R-:W-:-:S05]  /*87f0*/  F2FP.SATFINITE.E4M3.F32.PACK_AB_MERGE_C R33, RZ, R33, RZ ;  /* 0x00000021ff21723e */ /* 0x000fca00048070ff */
[----:B------:R0:W-:Y:S01]  /*8800*/  @!P0 STG.E.U8 desc[UR14][R24.64+0x79], R33 ;  /* 0x0000792118008986 */ /* 0x0001e2000c10110e */
[----:B------:R-:W-:Y:S05]  /*8810*/  @P2 BRA `(.L_x_158) ;  /* 0x0000000000042947 */ /* 0x000fea0003800000 */
[----:B------:R3:W5:Y:S02]  /*8820*/  LDG.E.U8 R32, desc[UR14][R34.64+0x78] ;  /* 0x0000780e22207981 */ /* 0x000764000c1e1100 */
.L_x_158:
[----:B------:R-:W-:Y:S05]  /*8830*/  BSYNC B1 ;  /* 0x0000000000017941 */ /* 0x000fea0003800000 */
.L_x_157:
[----:B-----5:R-:W-:Y:S01]  /*8840*/  LOP3.LUT R32, R32, 0xff, RZ, 0xc0, !PT ;  /* 0x000000ff20207812 */ /* 0x020fe200078ec0ff */
[----:B------:R-:W-:Y:S01]  /*8850*/  BSSY B1, `(.L_x_159) ;  /* 0x000000b000017945 */ /* 0x000fe20003800000 */
[----:B------:R-:W-:Y:S02]  /*8860*/  ISETP.LT.OR P1, PT, R42, 0x7a, !P1 ;  /* 0x0000007a2a00780c */ /* 0x000fe40004f21670 */
[----:B------:R-:W-:Y:S02]  /*8870*/  F2FP.F16.E4M3.UNPACK_B R32, R32 ;  /* 0x00000020ff20723e */ /* 0x000fe400020006ff */
[----:B0-2---:R-:W-:-:S03]  /*8880*/  PRMT R24, RZ, 0x7610, R24 ;  /* 0x00007610ff187816 */ /* 0x005fc60000000018 */
[----:B------:R-:W-:-:S05]  /*8890*/  HADD2.F32 R32, -RZ, R32.H0_H0 ;  /* 0x20000020ff207230 */ /* 0x000fca0000004100 */
[----:B------:R-:W-:-:S04]  /*88a0*/  FMUL R32, R32, UR21 ;  /* 0x0000001520207c20 */ /* 0x000fc80008400000 */
[----:B------:R-:W-:-:S05]  /*88b0*/  FFMA R32, R165, UR20, R32 ;  /* 0x00000014a5207c23 */ /* 0x000fca0008000020 */
[----:B------:R-:W-:-:S05]  /*88c0*/  F2FP.SATFINITE.E4M3.F32.PACK_AB_MERGE_C R25, RZ, R32, RZ ;  /* 0x00000020ff19723e */ /* 0x000fca00048070ff */
[----:B------:R0:W-:Y:S01]  /*88d0*/  @!P2 STG.E.U8 desc[UR14][R26.64+0x78], R25 ;  /* 0x000078191a00a986 */ /* 0x0001e2000c10110e */
[----:B------:R-:W-:Y:S05]  /*88e0*/  @P1 BRA `(.L_x_160) ;  /* 0x0000000000041947 */ /* 0x000fea0003800000 */
[----:B------:R2:W5:Y:S02]  /*88f0*/  LDG.E.U8 R24, desc[UR14][R34.64+0x79] ;  /* 0x0000790e22187981 */ /* 0x000564000c1e1100 */
.L_x_160:
[----:B------:R-:W-:Y:S05]  /*8900*/  BSYNC B1 ;  /* 0x0000000000017941 */ /* 0x000fea0003800000 */
.L_x_159:
[----:B-----5:R-:W-:Y:S01]  /*8910*/  LOP3.LUT R24, R24, 0xff, RZ, 0xc0, !PT ;  /* 0x000000ff18187812 */ /* 0x020fe200078ec0ff */
[----:B------:R-:W-:Y:S01]  /*8920*/  BSSY B1, `(.L_x_161) ;  /* 0x0000013000017945 */ /* 0x000fe20003800000 */
[----:B--234-:R-:W-:Y:S02]  /*8930*/  IADD3 R35, P0, R43, 0x80, RZ ;  /* 0x000000802b237810 */ /* 0x01cfe40007f1e0ff */
[----:B------:R-:W-:-:S03]  /*8940*/  F2FP.F16.E4M3.UNPACK_B R24, R24 ;  /* 0x00000018ff18723e */ /* 0x000fc600020006ff */
[----:B0-----:R-:W-:Y:S01]  /*8950*/  IMAD.X R25, RZ, RZ, R39, P0 ;  /* 0x000000ffff197224 */ /* 0x001fe200000e0627 */
        /* <DEDUP_REMOVED lines=15> */
.L_x_162:
[----:B------:R-:W-:Y:S05]  /*8a50*/  BSYNC B1 ;  /* 0x0000000000017941 */ /* 0x000fea0003800000 */
.L_x_161:
[----:B-----5:R-:W-:Y:S01]  /*8a60*/  LOP3.LUT R32, R32, 0xff, RZ, 0xc0, !PT ;  /* 0x000000ff20207812 */ /* 0x020fe200078ec0ff */
[----:B------:R-:W-:Y:S01]  /*8a70*/  BSSY B1, `(.L_x_163) ;  /* 0x000000b000017945 */ /* 0x000fe20003800000 */
[----:B------:R-:W-:Y:S02]  /*8a80*/  ISETP.LT.OR P2, PT, R42, 0x2, !P0 ;  /* 0x000000022a00780c */ /* 0x000fe40004741670 */
[----:B------:R-:W-:Y:S02]  /*8a90*/  F2FP.F16.E4M3.UNPACK_B R32, R32 ;  /* 0x00000020ff20723e */ /* 0x000fe400020006ff */
[----:B0-----:R-:W-:-:S03]  /*8aa0*/  PRMT R26, RZ, 0x7610, R26 ;  /* 0x00007610ff1a7816 */ /* 0x001fc6000000001a */
[----:B------:R-:W-:-:S05]  /*8ab0*/  HADD2.F32 R32, -RZ, R32.H0_H0 ;  /* 0x20000020ff207230 */ /* 0x000fca0000004100 */
[----:B------:R-:W-:-:S04]  /*8ac0*/  FMUL R32, R32, UR21 ;  /* 0x0000001520207c20 */ /* 0x000fc80008400000 */
[----:B------:R-:W-:-:S05]  /*8ad0*/  FFMA R32, R163, UR20, R32 ;  /* 0x00000014a3207c23 */ /* 0x000fca0008000020 */
[----:B------:R-:W-:-:S05]  /*8ae0*/  F2FP.SATFINITE.E4M3.F32.PACK_AB_MERGE_C R27, RZ, R32, RZ ;  /* 0x00000020ff1b723e */ /* 0x000fca00048070ff */
[----:B------:R0:W-:Y:S01]  /*8af0*/  @!P3 STG.E.U8 desc[UR14][R28.64], R27 ;  /* 0x0000001b1c00b986 */ /* 0x0001e2000c10110e */
[----:B------:R-:W-:Y:S05]  /*8b00*/  @P2 BRA `(.L_x_164) ;  /* 0x0000000000042947 */ /* 0x000fea0003800000 */
[----:B------:R3:W5:Y:S02]  /*8b10*/  LDG.E.U8 R26, desc[UR14][R24.64+0x1] ;  /* 0x0000010e181a7981 */ /* 0x000764000c1e1100 */
.L_x_164:
[----:B------:R-:W-:Y:S05]  /*8b20*/  BSYNC B1 ;  /* 0x0000000000017941 */ /* 0x000fea0003800000 */
.L_x_163:
[----:B-----5:R-:W-:Y:S01]  /*8b30*/  LOP3.LUT R26, R26, 0xff, RZ, 0xc0, !PT ;  /* 0x000000ff1a1a7812 */ /* 0x020fe200078ec0ff */
[----:B------:R-:W-:Y:S01]  /*8b40*/  BSSY B1, `(.L_x_165) ;  /* 0x0000013000017945 */ /* 0x000fe20003800000 */
[----:B------:R-:W-:Y:S02]  /*8b50*/  IADD3 R43, P1, R43, 0x88, RZ ;  /* 0x000000882b2b7810 */ /* 0x000fe40007f3e0ff */
[----:B------:R-:W-:Y:S02]  /*8b60*/  F2FP.F16.E4M3.UNPACK_B R26, R26 ;  /* 0x0000001aff1a723e */ /* 0x000fe400020006ff */
[----:B------:R-:W-:Y:S01]  /*8b70*/  PRMT R32, RZ, 0x7610, R32 ;  /* 0x00007610ff207816 */ /* 0x000fe20000000020 */
[----:B------:R-:W-:Y:S01]  /*8b80*/  IMAD.X R38, RZ, RZ, R39, P1 ;  /* 0x000000ffff267224 */ /* 0x000fe200008e0627 */
[----:B------:R-:W-:Y:S01]  /*8b90*/  ISETP.GE.AND P1, PT, R41, 0x89, PT ;  /* 0x000000892900780c */ /* 0x000fe20003f26270 */
[----:B------:R-:W-:Y:S02]  /*8ba0*/  HADD2.F32 R26, -RZ, R26.H0_H0 ;  /* 0x2000001aff1a7230 */ /* 0x000fe40000004100 */
[----:B------:R-:W-:Y:S01]  /*8bb0*/  IMAD R38, R38, UR6, RZ ;  /* 0x0000000626267c24 */ /* 0x000fe2000f8e02ff */
[----:B------:R-:W-:Y:S01]  /*8bc0*/  ISETP.LT.OR P5, PT, R42, 0x1, !P1 ;  /* 0x000000012a00780c */ /* 0x000fe20004fa1670 */
[----:B------:R-:W-:-:S04]  /*8bd0*/  IMAD.WIDE.U32 R36, R43, UR6, R36 ;  /* 0x000000062b247c25 */ /* 0x000fc8000f8e0024 */
[----:B0-----:R-:W-:Y:S01]  /*8be0*/  FMUL R27, R26, UR21 ;  /* 0x000000151a1b7c20 */ /* 0x001fe20008400000 */
[----:B------:R-:W-:-:S03]  /*8bf0*/  IMAD R43, R43, UR7, R38 ;  /* 0x000000072b2b7c24 */ /* 0x000fc6000f8e0226 */
[----:B------:R-:W-:Y:S01]  /*8c00*/  FFMA R27, R162, UR20, R27 ;  /* 0x00000014a21b7c23 */ /* 0x000fe2000800001b */
[----:B------:R-:W-:-:S04]  /*8c10*/  IADD3 R26, P3, R36, UR10, RZ ;  /* 0x0000000a241a7c10 */ /* 0x000fc8000ff7e0ff */
[----:B------:R-:W-:Y:S02]  /*8c20*/  F2FP.SATFINITE.E4M3.F32.PACK_AB_MERGE_C R33, RZ, R27, RZ ;  /* 0x0000001bff21723e */ /* 0x000fe400048070ff */
[----:B------:R-:W-:-:S03]  /*8c30*/  IADD3.X R27, R37, UR11, R43, P3, !PT ;  /* 0x0000000b251b7c10 */ /* 0x000fc60009ffe42b */
[----:B------:R0:W-:Y:S01]  /*8c40*/  @!P2 STG.E.U8 desc[UR14][R28.64+0x1], R33 ;  /* 0x000001211c00a986 */ /* 0x0001e2000c10110e */
[----:B------:R-:W-:Y:S05]  /*8c50*/  @P5 BRA `(.L_x_166) ;  /* 0x0000000000045947 */ /* 0x000fea0003800000 */
[----:B------:R4:W5:Y:S02]  /*8c60*/  LDG.E.U8 R32, desc[UR14][R26.64] ;  /* 0x0000000e1a207981 */ /* 0x000964000c1e1100 */
.L_x_166:
[----:B------:R-:W-:Y:S05]  /*8c70*/  BSYNC B1 ;  /* 0x0000000000017941 */ /* 0x000fea0003800000 */
.L_x_165:
[----:B-----5:R-:W-:Y:S01]  /*8c80*/  LOP3.LUT R32, R32, 0xff, RZ, 0xc0, !PT ;  /* 0x000000ff20207812 */ /* 0x020fe200078ec0ff */
[----:B------:R-:W-:Y:S01]  /*8c90*/  BSSY B1, `(.L_x_167) ;  /* 0x000000b000017945 */ /* 0x000fe20003800000 */
[----:B------:R-:W-:Y:S02]  /*8ca0*/  ISETP.LT.OR P2, PT, R42, 0x2, !P1 ;  /* 0x000000022a00780c */ /* 0x000fe40004f41670 */
[----:B------:R-:W-:-:S05]  /*8cb0*/  F2FP.F16.E4M3.UNPACK_B R32, R32 ;  /* 0x00000020ff20723e */ /* 0x000fca00020006ff */
[----:B------:R-:W-:-:S05]  /*8cc0*/  HADD2.F32 R32, -RZ, R32.H0_H0 ;  /* 0x20000020ff207230 */ /* 0x000fca0000004100 */
[----:B------:R-:W-:-:S04]  /*8cd0*/  FMUL R32, R32, UR21 ;  /* 0x0000001520207c20 */ /* 0x000fc80008400000 */
[----:B------:R-:W-:-:S05]  /*8ce0*/  FFMA R32, R161, UR20, R32 ;  /* 0x00000014a1207c23 */ /* 0x000fca0008000020 */
[----:B0-----:R-:W-:Y:S02]  /*8cf0*/  F2FP.SATFINITE.E4M3.F32.PACK_AB_MERGE_C R33, RZ, R32, RZ ;  /* 0x00000020ff21723e */ /* 0x001fe400048070ff */
[----:B------:R-:W-:-:S03]  /*8d00*/  PRMT R32, RZ, 0x7610, R32 ;  /* 0x00007610ff207816 */ /* 0x000fc60000000020 */
[----:B------:R0:W-:Y:S01]  /*8d10*/  @!P5 STG.E.U8 desc[UR14][R30.64], R33 ;  /* 0x000000211e00d986 */ /* 0x0001e2000c10110e */
[----:B------:R-:W-:Y:S05]  /*8d20*/  @P2 BRA `(.L_x_168) ;  /* 0x0000000000042947 */ /* 0x000fea0003800000 */
[----:B------:R0:W5:Y:S02]  /*8d30*/  LDG.E.U8 R32, desc[UR14][R26.64+0x1] ;  /* 0x0000010e1a207981 */ /* 0x000164000c1e1100 */
.L_x_168:
[----:B------:R-:W-:Y:S05]  /*8d40*/  BSYNC B1 ;  /* 0x0000000000017941 */ /* 0x000fea0003800000 */
.L_x_167:
[----:B-----5:R-:W-:Y:S01]  /*8d50*/  LOP3.LUT R32, R32, 0xff, RZ, 0xc0, !PT ;  /* 0x000000ff20207812 */ /* 0x020fe200078ec0ff */
[----:B------:R-:W-:Y:S01]  /*8d60*/  BSSY B1, `(.L_x_169) ;  /* 0x000000b000017945 */ /* 0x000fe20003800000 */
[----:B------:R-:W-:Y:S02]  /*8d70*/  ISETP.LT.OR P3, PT, R42, 0x9, !P0 ;  /* 0x000000092a00780c */ /* 0x000fe40004761670 */
[----:B------:R-:W-:-:S05]  /*8d80*/  F2FP.F16.E4M3.UNPACK_B R32, R32 ;  /* 0x00000020ff20723e */ /* 0x000fca00020006ff */
[----:B------:R-:W-:-:S05]  /*8d90*/  HADD2.F32 R32, -RZ, R32.H0_H0 ;  /* 0x20000020ff207230 */ /* 0x000fca0000004100 */
[----:B0-----:R-:W-:Y:S01]  /*8da0*/  FMUL R33, R32, UR21 ;  /* 0x0000001520217c20 */ /* 0x001fe20008400000 */
[----:B------:R-:W-:-:S03]  /*8db0*/  PRMT R32, RZ, 0x7610, R32 ;  /* 0x00007610ff207816 */ /* 0x000fc60000000020 */
[----:B------:R-:W-:-:S05]  /*8dc0*/  FFMA R33, R160, UR20, R33 ;  /* 0x00000014a0217c23 */ /* 0x000fca0008000021 */
[----:B------:R-:W-:-:S05]  /*8dd0*/  F2FP.SATFINITE.E4M3.F32.PACK_AB_MERGE_C R33, RZ, R33, RZ ;  /* 0x00000021ff21723e */ /* 0x000fca00048070ff */
[----:B------:R0:W-:Y:S01]  /*8de0*/  @!P2 STG.E.U8 desc[UR14][R30.64+0x1], R33 ;  /* 0x000001211e00a986 */ /* 0x0001e2000c10110e */
[----:B------:R-:W-:Y:S05]  /*8df0*/  @P3 BRA `(.L_x_170) ;  /* 0x0000000000043947 */ /* 0x000fea0003800000 */
[----:B------:R0:W5:Y:S02]  /*8e00*/  LDG.E.U8 R32, desc[UR14][R24.64+0x8] ;  /* 0x0000080e18207981 */ /* 0x000164000c1e1100 */
.L_x_170:
[----:B------:R-:W-:Y:S05]  /*8e10*/  BSYNC B1 ;  /* 0x0000000000017941 */ /* 0x000fea0003800000 */
.L_x_169:
        /* <DEDUP_REMOVED lines=12> */
.L_x_172:
[----:B------:R-:W-:Y:S05]  /*8ee0*/  BSYNC B1 ;  /* 0x0000000000017941 */ /* 0x000fea0003800000 */
.L_x_171:
        /* <DEDUP_REMOVED lines=12> */
.L_x_174:
[----:B------:R-:W-:Y:S05]  /*8fb0*/  BSYNC B1 ;  /* 0x0000000000017941 */ /* 0x000fea0003800000 */
.L_x_173:
        /* <DEDUP_REMOVED lines=12> */
.L_x_176:
[----:B------:R-:W-:Y:S05]  /*9080*/  BSYNC B1 ;  /* 0x0000000000017941 */ /* 0x000fea0003800000 */
.L_x_175:
        /* <DEDUP_REMOVED lines=12> */
.L_x_178:
[----:B------:R-:W-:Y:S05]  /*9150*/  BSYNC B1 ;  /* 0x0000000000017941 */ /* 0x000fea0003800000 */
.L_x_177:
        /* <DEDUP_REMOVED lines=12> */
.L_x_180:
[----:B------:R-:W-:Y:S05]  /*9220*/  BSYNC B1 ;  /* 0x0000000000017941 */ /* 0x000fea0003800000 */
.L_x_179:
        /* <DEDUP_REMOVED lines=12> */
.L_x_182:
[----:B------:R-:W-:Y:S05]  /*92f0*/  BSYNC B1 ;  /* 0x0000000000017941 */ /* 0x000fea0003800000 */
.L_x_181:
        /* <DEDUP_REMOVED lines=12> */
.L_x_184:
[----:B------:R-:W-:Y:S05]  /*93c0*/  BSYNC B1 ;  /* 0x0000000000017941 */ /* 0x000fea0003800000 */
.L_x_183:
        /* <DEDUP_REMOVED lines=12> */
.L_x_186:
[----:B------:R-:W-:Y:S05]  /*9490*/  BSYNC B1 ;  /* 0x0000000000017941 */ /* 0x000fea0003800000 */
.L_x_185:
[----:B-----5:R-:W-:Y:S01]  /*94a0*/  LOP3.LUT R32, R32, 0xff, RZ, 0xc0, !PT ;  /* 0x000000ff20207812 */ /* 0x020fe200078ec0ff */
[----:B------:R-:W-:Y:S01]  /*94b0*/  BSSY B1, `(.L_x_187) ;  /* 0x000000b000017945 */ /* 0x000fe20003800000 */
[----:B------:R-:W-:Y:S02]  /*94c0*/  ISETP.LT.OR P2, PT, R42, 0x1a, !P0 ;  /* 0x0000001a2a00780c */ /* 0x000fe40004741670 */
[----:B------:R-:W-:-:S05]  /*94d0*/  F2FP.F16.E4M3.UNPACK_B R32, R32 ;  /* 0x00000020ff20723e */ /* 0x000fca00020006ff */
[----:B------:R-:W-:-:S05]  /*94e0*/  HADD2.F32 R32, -RZ, R32.H0_H0 ;  /* 0x20000020ff207230 */ /* 0x000fca0000004100 */
[----:B------:R-:W-:-:S04]  /*94f0*/  FMUL R32, R32, UR21 ;  /* 0x0000001520207c20 */ /* 0x000fc80008400000 */
[----:B------:R-:W-:Y:S01]  /*9500*/  FFMA R32, R23, UR20, R32 ;  /* 0x0000001417207c23 */ /* 0x000fe20008000020 */
[----:B------:R-:W-:-:S04]  /*9510*/  PRMT R23, RZ, 0x7610, R23 ;  /* 0x00007610ff177816 */ /* 0x000fc80000000017 */
[----:B0-----:R-:W-:-:S05]  /*9520*/  F2FP.SATFINITE.E4M3.F32.PACK_AB_MERGE_C R33, RZ, R32, RZ ;  /* 0x00000020ff21723e */ /* 0x001fca00048070ff */
[----:B------:R0:W-:Y:S01]  /*9530*/  @!P3 STG.E.U8 desc[UR14][R28.64+0x18], R33 ;  /* 0x000018211c00b986 */ /* 0x0001e2000c10110e */
[----:B------:R-:W-:Y:S05]  /*9540*/  @P2 BRA `(.L_x_188) ;  /* 0x0000000000042947 */ /* 0x000fea0003800000 */
[----:B------:R0:W5:Y:S02]  /*9550*/  LDG.E.U8 R23, desc[UR14][R24.64+0x19] ;  /* 0x0000190e18177981 */ /* 0x000164000c1e1100 */
.L_x_188:
[----:B------:R-:W-:Y:S05]  /*9560*/  BSYNC B1 ;  /* 0x0000000000017941 */ /* 0x000fea0003800000 */
.L_x_187:
        /* <DEDUP_REMOVED lines=8> */
[----:B------:R-:W-:-:S05]  /*95f0*/  F2FP.SATFINITE.E4M3.F32.PACK_AB_MERGE_C R23, RZ, R23, RZ ;  /* 0x00000017ff17723e */ /* 0x000fca00048070ff */
[----:B------:R0:W-:Y:S01]  /*9600*/  @!P2 STG.E.U8 desc[UR14][R28.64+0x19], R23 ;  /* 0x000019171c00a986 */ /* 0x0001e2000c10110e */
[----:B------:R-:W-:Y:S05]  /*9610*/  @P3 BRA `(.L_x_190) ;  /* 0x0000000000043947 */ /* 0x000fea0003800000 */
[----:B------:R0:W5:Y:S02]  /*9620*/  LDG.E.U8 R22, desc[UR14][R26.64+0x18] ;  /* 0x0000180e1a167981 */ /* 0x000164000c1e1100 */
.L_x_190:
[----:B------:R-:W-:Y:S05]  /*9630*/  BSYNC B1 ;  /* 0x0000000000017941 */ /* 0x000fea0003800000 */
.L_x_189:
        /* <DEDUP_REMOVED lines=12> */
.L_x_192:
[----:B------:R-:W-:Y:S05]  /*9700*/  BSYNC B1 ;  /* 0x0000000000017941 */ /* 0x000fea0003800000 */
.L_x_191:
        /* <DEDUP_REMOVED lines=12> */
.L_x_194:
[----:B------:R-:W-:Y:S05]  /*97d0*/  BSYNC B1 ;  /* 0x0000000000017941 */ /* 0x000fea0003800000 */
.L_x_193:
        /* <DEDUP_REMOVED lines=12> */
.L_x_196:
[----:B------:R-:W-:Y:S05]  /*98a0*/  BSYNC B1 ;  /* 0x0000000000017941 */ /* 0x000fea0003800000 */
.L_x_195:
        /* <DEDUP_REMOVED lines=12> */
.L_x_198:
[----:B------:R-:W-:Y:S05]  /*9970*/  BSYNC B1 ;  /* 0x0000000000017941 */ /* 0x000fea0003800000 */
.L_x_197:
        /* <DEDUP_REMOVED lines=12> */
.L_x_200:
[----:B------:R-:W-:Y:S05]  /*9a40*/  BSYNC B1 ;  /* 0x0000000000017941 */ /* 0x000fea0003800000 */
.L_x_199:
        /* <DEDUP_REMOVED lines=12> */
.L_x_202:
[----:B------:R-:W-:Y:S05]  /*9b10*/  BSYNC B1 ;  /* 0x0000000000017941 */ /* 0x000fea0003800000 */
.L_x_201:
        /* <DEDUP_REMOVED lines=12> */
.L_x_204:
[----:B------:R-:W-:Y:S05]  /*9be0*/  BSYNC B1 ;  /* 0x0000000000017941 */ /* 0x000fea0003800000 */
.L_x_203:
        /* <DEDUP_REMOVED lines=12> */
.L_x_206:
[----:B------:R-:W-:Y:S05]  /*9cb0*/  BSYNC B1 ;  /* 0x0000000000017941 */ /* 0x000fea0003800000 */
.L_x_205:
        /* <DEDUP_REMOVED lines=12> */
.L_x_208:
[----:B------:R-:W-:Y:S05]  /*9d80*/  BSYNC B1 ;  /* 0x0000000000017941 */ /* 0x000fea0003800000 */
.L_x_207:
        /* <DEDUP_REMOVED lines=12> */
.L_x_210:
[----:B------:R-:W-:Y:S05]  /*9e50*/  BSYNC B1 ;  /* 0x0000000000017941 */ /* 0x000fea0003800000 */
.L_x_209:
        /* <DEDUP_REMOVED lines=12> */
.L_x_212:
[----:B------:R-:W-:Y:S05]  /*9f20*/  BSYNC B1 ;  /* 0x0000000000017941 */ /* 0x000fea0003800000 */
.L_x_211:
        /* <DEDUP_REMOVED lines=12> */
.L_x_214:
[----:B------:R-:W-:Y:S05]  /*9ff0*/  BSYNC B1 ;  /* 0x0000000000017941 */ /* 0x000fea0003800000 */
.L_x_213:
        /* <DEDUP_REMOVED lines=12> */
.L_x_216:
[----:B------:R-:W-:Y:S05]  /*a0c0*/  BSYNC B1 ;  /* 0x0000000000017941 */ /* 0x000fea0003800000 */
.L_x_215:
        /* <DEDUP_REMOVED lines=12> */
.L_x_218:
[----:B------:R-:W-:Y:S05]  /*a190*/  BSYNC B1 ;  /* 0x0000000000017941 */ /* 0x000fea0003800000 */
.L_x_217:
        /* <DEDUP_REMOVED lines=12> */
.L_x_220:
[----:B------:R-:W-:Y:S05]  /*a260*/  BSYNC B1 ;  /* 0x0000000000017941 */ /* 0x000fea0003800000 */
.L_x_219:
        /* <DEDUP_REMOVED lines=12> */
.L_x_222:
[----:B------:R-:W-:Y:S05]  /*a330*/  BSYNC B1 ;  /* 0x0000000000017941 */ /* 0x000fea0003800000 */
.L_x_221:
        /* <DEDUP_REMOVED lines=12> */
.L_x_224:
[----:B------:R-:W-:Y:S05]  /*a400*/  BSYNC B1 ;  /* 0x0000000000017941 */ /* 0x000fea0003800000 */
.L_x_223:
        /* <DEDUP_REMOVED lines=12> */
.L_x_226:
[----:B------:R-:W-:Y:S05]  /*a4d0*/  BSYNC B1 ;  /* 0x0000000000017941 */ /* 0x000fea0003800000 */
.L_x_225:
        /* <DEDUP_REMOVED lines=12> */
.L_x_228:
[----:B------:R-:W-:Y:S05]  /*a5a0*/  BSYNC B1 ;  /* 0x0000000000017941 */ /* 0x000fea0003800000 */
.L_x_227:
        /* <DEDUP_REMOVED lines=12> */
.L_x_230:
[----:B------:R-:W-:Y:S05]  /*a670*/  BSYNC B1 ;  /* 0x0000000000017941 */ /* 0x000fea0003800000 */
.L_x_229:
[----:B-----5:R-:W-:Y:S01]  /*a680*/  LOP3.LUT R2, R2, 0xff, RZ, 0xc0, !PT ;  /* 0x000000ff02027812 */ /* 0x020fe200078ec0ff */
[----:B------:R-:W-:Y:S01]  /*a690*/  BSSY B1, `(.L_x_231) ;  /* 0x000000b000017945 */ /* 0x000fe20003800000 */
[----:B------:R-:W-:Y:S02]  /*a6a0*/  ISETP.LT.OR P2, PT, R42, 0x42, !P1 ;  /* 0x000000422a00780c */ /* 0x000fe40004f41670 */
[----:B------:R-:W-:-:S05]  /*a6b0*/  F2FP.F16.E4M3.UNPACK_B R2, R2 ;  /* 0x00000002ff02723e */ /* 0x000fca00020006ff */
[----:B------:R-:W-:-:S05]  /*a6c0*/  HADD2.F32 R2, -RZ, R2.H0_H0 ;  /* 0x20000002ff027230 */ /* 0x000fca0000004100 */
[----:B0-----:R-:W-:-:S04]  /*a6d0*/  FMUL R3, R2, UR21 ;  /* 0x0000001502037c20 */ /* 0x001fc80008400000 */
[----:B------:R-:W-:Y:S01]  /*a6e0*/  FFMA R3, R0, UR20, R3 ;  /* 0x0000001400037c23 */ /* 0x000fe20008000003 */
[----:B------:R-:W-:-:S04]  /*a6f0*/  PRMT R0, RZ, 0x7610, R0 ;  /* 0x00007610ff007816 */ /* 0x000fc80000000000 */
[----:B------:R-:W-:-:S05]  /*a700*/  F2FP.SATFINITE.E4M3.F32.PACK_AB_MERGE_C R3, RZ, R3, RZ ;  /* 0x00000003ff03723e */ /* 0x000fca00048070ff */
[----:B------:R0:W-:Y:S01]  /*a710*/  @!P3 STG.E.U8 desc[UR14][R30.64+0x40], R3 ;  /* 0x000040031e00b986 */ /* 0x0001e2000c10110e */
[----:B------:R-:W-:Y:S05]  /*a720*/  @P2 BRA `(.L_x_232) ;  /* 0x0000000000042947 */ /* 0x000fea0003800000 */
[----:B------:R0:W5:Y:S02]  /*a730*/  LDG.E.U8 R0, desc[UR14][R26.64+0x41] ;  /* 0x0000410e1a007981 */ /* 0x000164000c1e1100 */
.L_x_232:
[----:B------:R-:W-:Y:S05]  /*a740*/  BSYNC B1 ;  /* 0x0000000000017941 */ /* 0x000fea0003800000 */
.L_x_231:
[----:B------:R-:W2:Y:S01]  /*a750*/  LDL.LU R2, [R1] ;  /* 0x0000000001027983 */ /* 0x000ea20000300800 */
[----:B-----5:R-:W-:Y:S01]  /*a760*/  LOP3.LUT R0, R0, 0xff, RZ, 0xc0, !PT ;  /* 0x000000ff00007812 */ /* 0x020fe200078ec0ff */
[----:B------:R-:W-:Y:S01]  /*a770*/  BSSY B1, `(.L_x_233) ;  /* 0x000000b000017945 */ /* 0x000fe20003800000 */
[----:B------:R-:W-:Y:S02]  /*a780*/  ISETP.LT.OR P3, PT, R42, 0x49, !P0 ;  /* 0x000000492a00780c */ /* 0x000fe40004761670 */
[----:B------:R-:W-:-:S05]  /*a790*/  F2FP.F16.E4M3.UNPACK_B R0, R0 ;  /* 0x00000000ff00723e */ /* 0x000fca00020006ff */
[----:B------:R-:W-:-:S05]  /*a7a0*/  HADD2.F32 R0, -RZ, R0.H0_H0 ;  /* 0x20000000ff007230 */ /* 0x000fca0000004100 */
[----:B------:R-:W-:-:S04]  /*a7b0*/  FMUL R0, R0, UR21 ;  /* 0x0000001500007c20 */ /* 0x000fc80008400000 */
[----:B--2---:R-:W-:-:S05]  /*a7c0*/  FFMA R0, R2, UR20, R0 ;  /* 0x0000001402007c23 */ /* 0x004fca0008000000 */
[----:B0-----:R-:W-:Y:S02]  /*a7d0*/  F2FP.SATFINITE.E4M3.F32.PACK_AB_MERGE_C R3, RZ, R0, RZ ;  /* 0x00000000ff03723e */ /* 0x001fe400048070ff */
[----:B------:R-:W-:-:S03]  /*a7e0*/  PRMT R0, RZ, 0x7610, R0 ;  /* 0x00007610ff007816 */ /* 0x000fc60000000000 */
[----:B------:R0:W-:Y:S01]  /*a7f0*/  @!P2 STG.E.U8 desc[UR14][R30.64+0x41], R3 ;  /* 0x000041031e00a986 */ /* 0x0001e2000c10110e */
[----:B------:R-:W-:Y:S05]  /*a800*/  @P3 BRA `(.L_x_234) ;  /* 0x0000000000043947 */ /* 0x000fea0003800000 */
[----:B------:R2:W5:Y:S02]  /*a810*/  LDG.E.U8 R0, desc[UR14][R24.64+0x48] ;  /* 0x0000480e18007981 */ /* 0x000564000c1e1100 */
.L_x_234:
[----:B------:R-:W-:Y:S05]  /*a820*/  BSYNC B1 ;  /* 0x0000000000017941 */ /* 0x000fea0003800000 */
.L_x_233:
[----:B------:R-:W3:Y:S01]  /*a830*/  LDL.LU R2, [R1+0x4] ;  /* 0x0000040001027983 */ /* 0x000ee20000300800 */
[----:B-----5:R-:W-:Y:S01]  /*a840*/  LOP3.LUT R0, R0, 0xff, RZ, 0xc0, !PT ;  /* 0x000000ff00007812 */ /* 0x020fe200078ec0ff */
[----:B------:R-:W-:Y:S01]  /*a850*/  BSSY B1, `(.L_x_235) ;  /* 0x000000b000017945 */ /* 0x000fe20003800000 */
[----:B------:R-:W-:Y:S02]  /*a860*/  ISETP.LT.OR P2, PT, R42, 0x4a, !P0 ;  /* 0x0000004a2a00780c */ /* 0x000fe40004741670 */
[----:B------:R-:W-:-:S05]  /*a870*/  F2FP.F16.E4M3.UNPACK_B R0, R0 ;  /* 0x00000000ff00723e */ /* 0x000fca00020006ff */
[----:B------:R-:W-:-:S05]  /*a880*/  HADD2.F32 R0, -RZ, R0.H0_H0 ;  /* 0x20000000ff007230 */ /* 0x000fca0000004100 */
[----:B------:R-:W-:-:S04]  /*a890*/  FMUL R0, R0, UR21 ;  /* 0x0000001500007c20 */ /* 0x000fc80008400000 */
[----:B---3--:R-:W-:-:S05]  /*a8a0*/  FFMA R0, R2, UR20, R0 ;  /* 0x0000001402007c23 */ /* 0x008fca0008000000 */
[----:B0-----:R-:W-:Y:S02]  /*a8b0*/  F2FP.SATFINITE.E4M3.F32.PACK_AB_MERGE_C R3, RZ, R0, RZ ;  /* 0x00000000ff03723e */ /* 0x001fe400048070ff */
[----:B------:R-:W-:-:S03]  /*a8c0*/  PRMT R0, RZ, 0x7610, R0 ;  /* 0x00007610ff007816 */ /* 0x000fc60000000000 */
[----:B------:R0:W-:Y:S01]  /*a8d0*/  @!P3 STG.E.U8 desc[UR14][R28.64+0x48], R3 ;  /* 0x000048031c00b986 */ /* 0x0001e2000c10110e */
[----:B------:R-:W-:Y:S05]  /*a8e0*/  @P2 BRA `(.L_x_236) ;  /* 0x0000000000042947 */ /* 0x000fea0003800000 */
[----:B------:R3:W5:Y:S02]  /*a8f0*/  LDG.E.U8 R0, desc[UR14][R24.64+0x49] ;  /* 0x0000490e18007981 */ /* 0x000764000c1e1100 */
.L_x_236:
[----:B------:R-:W-:Y:S05]  /*a900*/  BSYNC B1 ;  /* 0x0000000000017941 */ /* 0x000fea0003800000 */
.L_x_235:
[----:B------:R-:W2:Y:S01]  /*a910*/  LDL.LU R2, [R1+0x8] ;  /* 0x0000080001027983 */ /* 0x000ea20000300800 */
        /* <DEDUP_REMOVED lines=12> */
.L_x_238:
[----:B------:R-:W-:Y:S05]  /*a9e0*/  BSYNC B1 ;  /* 0x0000000000017941 */ /* 0x000fea0003800000 */
.L_x_237:
        /* <DEDUP_REMOVED lines=13> */
.L_x_240:
[----:B------:R-:W-:Y:S05]  /*aac0*/  BSYNC B1 ;  /* 0x0000000000017941 */ /* 0x000fea0003800000 */
.L_x_239:
        /* <DEDUP_REMOVED lines=13> */
.L_x_242:
[----:B------:R-:W-:Y:S05]  /*aba0*/  BSYNC B1 ;  /* 0x0000000000017941 */ /* 0x000fea0003800000 */
.L_x_241:
        /* <DEDUP_REMOVED lines=13> */
.L_x_244:
[----:B------:R-:W-:Y:S05]  /*ac80*/  BSYNC B1 ;  /* 0x0000000000017941 */ /* 0x000fea0003800000 */
.L_x_243:
        /* <DEDUP_REMOVED lines=13> */
.L_x_246:
[----:B------:R-:W-:Y:S05]  /*ad60*/  BSYNC B1 ;  /* 0x0000000000017941 */ /* 0x000fea0003800000 */
.L_x_245:
        /* <DEDUP_REMOVED lines=13> */
.L_x_248:
[----:B------:R-:W-:Y:S05]  /*ae40*/  BSYNC B1 ;  /* 0x0000000000017941 */ /* 0x000fea0003800000 */
.L_x_247:
        /* <DEDUP_REMOVED lines=13> */
.L_x_250:
[----:B------:R-:W-:Y:S05]  /*af20*/  BSYNC B1 ;  /* 0x0000000000017941 */ /* 0x000fea0003800000 */
.L_x_249:
        /* <DEDUP_REMOVED lines=13> */
.L_x_252:
[----:B------:R-:W-:Y:S05]  /*b000*/  BSYNC B1 ;  /* 0x0000000000017941 */ /* 0x000fea0003800000 */
.L_x_251:
        /* <DEDUP_REMOVED lines=13> */
.L_x_254:
[----:B------:R-:W-:Y:S05]  /*b0e0*/  BSYNC B1 ;  /* 0x0000000000017941 */ /* 0x000fea0003800000 */
.L_x_253:
        /* <DEDUP_REMOVED lines=13> */
.L_x_256:
[----:B------:R-:W-:Y:S05]  /*b1c0*/  BSYNC B1 ;  /* 0x0000000000017941 */ /* 0x000fea0003800000 */
.L_x_255:
        /* <DEDUP_REMOVED lines=13> */
.L_x_258:
[----:B------:R-:W-:Y:S05]  /*b2a0*/  BSYNC B1 ;  /* 0x0000000000017941 */ /* 0x000fea0003800000 */
.L_x_257:
        /* <DEDUP_REMOVED lines=13> */
.L_x_260:
[----:B------:R-:W-:Y:S05]  /*b380*/  BSYNC B1 ;  /* 0x0000000000017941 */ /* 0x000fea0003800000 */
.L_x_259:
        /* <DEDUP_REMOVED lines=13> */
.L_x_262:
[----:B------:R-:W-:Y:S05]  /*b460*/  BSYNC B1 ;  /* 0x0000000000017941 */ /* 0x000fea0003800000 */
.L_x_261:
        /* <DEDUP_REMOVED lines=13> */
.L_x_264:
[----:B------:R-:W-:Y:S05]  /*b540*/  BSYNC B1 ;  /* 0x0000000000017941 */ /* 0x000fea0003800000 */
.L_x_263:
        /* <DEDUP_REMOVED lines=13> */
.L_x_266:
[----:B------:R-:W-:Y:S05]  /*b620*/  BSYNC B1 ;  /* 0x0000000000017941 */ /* 0x000fea0003800000 */
.L_x_265:
        /* <DEDUP_REMOVED lines=13> */
.L_x_268:
[----:B------:R-:W-:Y:S05]  /*b700*/  BSYNC B1 ;  /* 0x0000000000017941 */ /* 0x000fea0003800000 */
.L_x_267:
        /* <DEDUP_REMOVED lines=13> */
.L_x_270:
[----:B------:R-:W-:Y:S05]  /*b7e0*/  BSYNC B1 ;  /* 0x0000000000017941 */ /* 0x000fea0003800000 */
.L_x_269:
        /* <DEDUP_REMOVED lines=13> */
.L_x_272:
[----:B------:R-:W-:Y:S05]  /*b8c0*/  BSYNC B1 ;  /* 0x0000000000017941 */ /* 0x000fea0003800000 */
.L_x_271:
        /* <DEDUP_REMOVED lines=13> */
.L_x_274:
[----:B------:R-:W-:Y:S05]  /*b9a0*/  BSYNC B1 ;  /* 0x0000000000017941 */ /* 0x000fea0003800000 */
.L_x_273:
        /* <DEDUP_REMOVED lines=13> */
.L_x_276:
[----:B------:R-:W-:Y:S05]  /*ba80*/  BSYNC B1 ;  /* 0x0000000000017941 */ /* 0x000fea0003800000 */
.L_x_275:
        /* <DEDUP_REMOVED lines=13> */
.L_x_278:
[----:B------:R-:W-:Y:S05]  /*bb60*/  BSYNC B1 ;  /* 0x0000000000017941 */ /* 0x000fea0003800000 */
.L_x_277:
        /* <DEDUP_REMOVED lines=13> */
.L_x_280:
[----:B------:R-:W-:Y:S05]  /*bc40*/  BSYNC B1 ;  /* 0x0000000000017941 */ /* 0x000fea0003800000 */
.L_x_279:
        /* <DEDUP_REMOVED lines=13> */
.L_x_282:
[----:B------:R-:W-:Y:S05]  /*bd20*/  BSYNC B1 ;  /* 0x0000000000017941 */ /* 0x000fea0003800000 */
.L_x_281:
        /* <DEDUP_REMOVED lines=13> */
.L_x_284:
[----:B------:R-:W-:Y:S05]  /*be00*/  BSYNC B1 ;  /* 0x0000000000017941 */ /* 0x000fea0003800000 */
.L_x_283:
        /* <DEDUP_REMOVED lines=13> */
.L_x_286:
[----:B------:R-:W-:Y:S05]  /*bee0*/  BSYNC B1 ;  /* 0x0000000000017941 */ /* 0x000fea0003800000 */
.L_x_285:
        /* <DEDUP_REMOVED lines=13> */
.L_x_288:
[----:B------:R-:W-:Y:S05]  /*bfc0*/  BSYNC B1 ;  /* 0x0000000000017941 */ /* 0x000fea0003800000 */
.L_x_287:
[----:B------:R-:W-:Y:S05]  /*bfd0*/  @P1 BRA `(.L_x_289) ;  /* 0x0000002000a81947 */ /* 0x000fea0003800000 */
[----:B------:R-:W2:Y:S01]  /*bfe0*/  LDL.LU R2, [R1+0x70] ;  /* 0x0000700001027983 */ /* 0x000ea20000300800 */
[----:B-----5:R-:W-:-:S04]  /*bff0*/  LOP3.LUT R0, R0, 0xff, RZ, 0xc0, !PT ;  /* 0x000000ff00007812 */ /* 0x020fc800078ec0ff */
[----:B------:R-:W-:-:S05]  /*c000*/  F2FP.F16.E4M3.UNPACK_B R0, R0 ;  /* 0x00000000ff00723e */ /* 0x000fca00020006ff */
[----:B------:R-:W-:-:S05]  /*c010*/  HADD2.F32 R0, -RZ, R0.H0_H0 ;  /* 0x20000000ff007230 */ /* 0x000fca0000004100 */
[----:B------:R-:W-:-:S04]  /*c020*/  FMUL R0, R0, UR21 ;  /* 0x0000001500007c20 */ /* 0x000fc80008400000 */
[----:B--2---:R-:W-:-:S05]  /*c030*/  FFMA R0, R2, UR20, R0 ;  /* 0x0000001402007c23 */ /* 0x004fca0008000000 */
[----:B0-----:R-:W-:-:S05]  /*c040*/  F2FP.SATFINITE.E4M3.F32.PACK_AB_MERGE_C R3, RZ, R0, RZ ;  /* 0x00000000ff03723e */ /* 0x001fca00048070ff */
[----:B------:R0:W-:Y:S01]  /*c050*/  STG.E.U8 desc[UR14][R30.64+0x79], R3 ;  /* 0x000079031e007986 */ /* 0x0001e2000c10110e */
[----:B------:R-:W-:Y:S05]  /*c060*/  BRA `(.L_x_289) ;  /* 0x0000002000847947 */ /* 0x000fea0003800000 */
.L_x_32:
[C---:B------:R-:W-:Y:S01]  /*c070*/  ISETP.GE.AND P3, PT, R41.reuse, 0x1, PT ;  /* 0x000000012900780c */ /* 0x040fe20003f66270 */
[----:B------:R-:W-:Y:S01]  /*c080*/  FMUL R226, R226, UR20 ;  /* 0x00000014e2e27c20 */ /* 0x000fe20008400000 */
[----:B------:R-:W-:Y:S01]  /*c090*/  ISETP.GE.AND P2, PT, R41, 0x9, PT ;  /* 0x000000092900780c */ /* 0x000fe20003f46270 */
[----:B------:R-:W-:Y:S01]  /*c0a0*/  FMUL R227, R227, UR20 ;  /* 0x00000014e3e37c20 */ /* 0x000fe20008400000 */
[----:B------:R-:W-:Y:S01]  /*c0b0*/  ISETP.LT.OR P0, PT, R42, 0x1, !P3 ;  /* 0x000000012a00780c */ /* 0x000fe20005f01670 */
[----:B------:R-:W-:Y:S01]  /*c0c0*/  FMUL R224, R224, UR20 ;  /* 0x00000014e0e07c20 */ /* 0x000fe20008400000 */
[C---:B------:R-:W-:Y:S01]  /*c0d0*/  ISETP.LT.OR P1, PT, R42.reuse, 0x2, !P3 ;  /* 0x000000022a00780c */ /* 0x040fe20005f21670 */
[----:B------:R-:W-:Y:S01]  /*c0e0*/  FMUL R225, R225, UR20 ;  /* 0x00000014e1e17c20 */ /* 0x000fe20008400000 */
[----:B------:R-:W-:Y:S02]  /*c0f0*/  ISETP.LT.OR P6, PT, R42, 0x2, !P2 ;  /* 0x000000022a00780c */ /* 0x000fe400057c1670 */
[----:B------:R-:W-:-:S02]  /*c100*/  F2FP.SATFINITE.E4M3.F32.PACK_AB_MERGE_C R227, RZ, R227, RZ ;  /* 0x000000e3ffe3723e */ /* 0x000fc400048070ff */
[----:B------:R-:W-:Y:S02]  /*c110*/  F2FP.SATFINITE.E4M3.F32.PACK_AB_MERGE_C R33, RZ, R226, RZ ;  /* 0x000000e2ff21723e */ /* 0x000fe400048070ff */
[C---:B------:R-:W-:Y:S01]  /*c120*/  ISETP.LT.OR P5, PT, R42.reuse, 0x1, !P2 ;  /* 0x000000012a00780c */ /* 0x040fe200057a1670 */
[----:B------:R-:W-:Y:S01]  /*c130*/  FMUL R223, R223, UR20 ;  /* 0x00000014dfdf7c20 */ /* 0x000fe20008400000 */
[----:B------:R-:W-:Y:S01]  /*c140*/  F2FP.SATFINITE.E4M3.F32.PACK_AB_MERGE_C R35, RZ, R224, RZ ;  /* 0x000000e0ff23723e */ /* 0x000fe200048070ff */
[----:B------:R-:W-:Y:S01]  /*c150*/  @!P0 STG.E.U8 desc[UR14][R24.64], R227 ;  /* 0x000000e318008986 */ /* 0x000fe2000c10110e */
[----:B------:R-:W-:-:S03]  /*c160*/  ISETP.LT.OR P0, PT, R42, 0x9, !P3 ;  /* 0x000000092a00780c */ /* 0x000fc60005f01670 */
[----:B------:R0:W-:Y:S01]  /*c170*/  @!P1 STG.E.U8 desc[UR14][R24.64+0x1], R33 ;  /* 0x0000012118009986 */ /* 0x0001e2000c10110e */
[----:B------:R-:W-:-:S03]  /*c180*/  ISETP.LT.OR P1, PT, R42, 0xa, !P3 ;  /* 0x0000000a2a00780c */ /* 0x000fc60005f21670 */
[----:B------:R2:W-:Y:S01]  /*c190*/  @!P6 STG.E.U8 desc[UR14][R26.64+0x1], R35 ;  /* 0x000001231a00e986 */ /* 0x0005e2000c10110e */
[----:B------:R-:W-:Y:S01]  /*c1a0*/  ISETP.LT.OR P6, PT, R42, 0xa, !P2 ;  /* 0x0000000a2a00780c */ /* 0x000fe200057c1670 */
[----:B------:R-:W-:Y:S01]  /*c1b0*/  FMUL R222, R222, UR20 ;  /* 0x00000014dede7c20 */ /* 0x000fe20008400000 */
[----:B------:R-:W-:Y:S01]  /*c1c0*/  F2FP.SATFINITE.E4M3.F32.PACK_AB_MERGE_C R225, RZ, R225, RZ ;  /* 0x000000e1ffe1723e */ /* 0x000fe200048070ff */
[----:B------:R-:W-:Y:S01]  /*c1d0*/  FMUL R220, R220, UR20 ;  /* 0x00000014dcdc7c20 */ /* 0x000fe20008400000 */
[----:B------:R-:W-:Y:S01]  /*c1e0*/  F2FP.SATFINITE.E4M3.F32.PACK_AB_MERGE_C R223, RZ, R223, RZ ;  /* 0x000000dfffdf723e */ /* 0x000fe200048070ff */
[----:B------:R-:W-:Y:S01]  /*c1f0*/  FMUL R221, R221, UR20 ;  /* 0x00000014dddd7c20 */ /* 0x000fe20008400000 */
[----:B------:R-:W-:Y:S01]  /*c200*/  FMUL R219, R219, UR20 ;  /* 0x00000014dbdb7c20 */ /* 0x000fe20008400000 */
[----:B------:R-:W-:Y:S01]  /*c210*/  @!P5 STG.E.U8 desc[UR14][R26.64], R225 ;  /* 0x000000e11a00d986 */ /* 0x000fe2000c10110e */
[----:B0-----:R-:W-:Y:S02]  /*c220*/  F2FP.SATFINITE.E4M3.F32.PACK_AB_MERGE_C R33, RZ, R222, RZ ;  /* 0x000000deff21723e */ /* 0x001fe400048070ff */
[----:B------:R-:W-:Y:S01]  /*c230*/  ISETP.LT.OR P5, PT, R42, 0x9, !P2 ;  /* 0x000000092a00780c */ /* 0x000fe200057a1670 */
[----:B------:R-:W-:Y:S01]  /*c240*/  FMUL R218, R218, UR20 ;  /* 0x00000014dada7c20 */ /* 0x000fe20008400000 */
[----:B--2---:R-:W-:Y:S01]  /*c250*/  F2FP.SATFINITE.E4M3.F32.PACK_AB_MERGE_C R35, RZ, R220, RZ ;  /* 0x000000dcff23723e */ /* 0x004fe200048070ff */
        /* <DEDUP_REMOVED lines=8> */
[----:B------:R-:W3:Y:S01]  /*c2e0*/  LDL.LU R226, [R1+0xc] ;  /* 0x00000c0001e27983 */ /* 0x000ee20000300800 */
[----:B------:R-:W-:-:S03]  /*c2f0*/  F2FP.SATFINITE.E4M3.F32.PACK_AB_MERGE_C R219, RZ, R219, RZ ;  /* 0x000000dbffdb723e */ /* 0x000fc600048070ff */
[----:B------:R-:W4:Y:S01]  /*c300*/  LDL.LU R224, [R1+0x8] ;  /* 0x0000080001e07983 */ /* 0x000f220000300800 */
[----:B0-----:R-:W-:-:S03]  /*c310*/  F2FP.SATFINITE.E4M3.F32.PACK_AB_MERGE_C R33, RZ, R218, RZ ;  /* 0x000000daff21723e */ /* 0x001fc600048070ff */
[----:B------:R-:W-:Y:S01]  /*c320*/  @!P5 STG.E.U8 desc[UR14][R26.64+0x8], R221 ;  /* 0x000008dd1a00d986 */ /* 0x000fe2000c10110e */
[----:B------:R-:W-:Y:S02]  /*c330*/  ISETP.LT.OR P5, PT, R42, 0x11, !P2 ;  /* 0x000000112a00780c */ /* 0x000fe400057a1670 */
[----:B--2---:R-:W-:Y:S01]  /*c340*/  F2FP.SATFINITE.E4M3.F32.PACK_AB_MERGE_C R35, RZ, R216, RZ ;  /* 0x000000d8ff23723e */ /* 0x004fe200048070ff */
[----:B------:R-:W2:Y:S01]  /*c350*/  LDL.LU R227, [R1+0x4] ;  /* 0x0000040001e37983 */ /* 0x000ea20000300800 */
[----:B------:R-:W-:-:S03]  /*c360*/  FMUL R217, R217, UR20 ;  /* 0x00000014d9d97c20 */ /* 0x000fc60008400000 */
[----:B------:R-:W4:Y:S04]  /*c370*/  LDL.LU R225, [R1] ;  /* 0x0000000001e17983 */ /* 0x000f280000300800 */
        /* <DEDUP_REMOVED lines=9> */
[----:B------:R-:W-:Y:S01]  /*c410*/  FMUL R212, R212, UR20 ;  /* 0x00000014d4d47c20 */ /* 0x000fe20008400000 */
[----:B------:R-:W-:Y:S01]  /*c420*/  FMUL R213, R213, UR20 ;  /* 0x00000014d5d57c20 */ /* 0x000fe20008400000 */
[----:B------:R-:W-:Y:S01]  /*c430*/  F2FP.SATFINITE.E4M3.F32.PACK_AB_MERGE_C R215, RZ, R215, RZ ;  /* 0x000000d7ffd7723e */ /* 0x000fe200048070ff */
[----:B------:R-:W-:Y:S01]  /*c440*/  @!P5 STG.E.U8 desc[UR14][R26.64+0x10], R217 ;  /* 0x000010d91a00d986 */ /* 0x000fe2000c10110e */
[----:B0-----:R-:W-:Y:S02]  /*c450*/  F2FP.SATFINITE.E4M3.F32.PACK_AB_MERGE_C R33, RZ, R214, RZ ;  /* 0x000000d6ff21723e */ /* 0x001fe400048070ff */
[C---:B------:R-:W-:Y:S01]  /*c460*/  ISETP.LT.OR P5, PT, R42.reuse, 0x19, !P2 ;  /* 0x000000192a00780c */ /* 0x040fe200057a1670 */
[----:B------:R-:W-:Y:S01]  /*c470*/  FMUL R211, R211, UR20 ;  /* 0x00000014d3d37c20 */ /* 0x000fe20008400000 */
[----:B-1----:R-:W-:Y:S01]  /*c480*/  F2FP.SATFINITE.E4M3.F32.PACK_AB_MERGE_C R35, RZ, R212, RZ ;  /* 0x000000d4ff23723e */ /* 0x002fe200048070ff */
        /* <DEDUP_REMOVED lines=39> */
[----:B------:R-:W-:Y:S02]  /*c700*/  ISETP.LT.OR P6, PT, R42, 0x32, !P2 ;  /* 0x000000322a00780c */ /* 0x000fe400057c1670 */
        /* <DEDUP_REMOVED lines=90> */
[----:B------:R-:W-:Y:S04]  /*ccb0*/  @!P0 STG.E.U8 desc[UR14][R24.64+0x58], R183 ;  /* 0x000058b718008986 */ /* 0x000fe8000c10110e */
[----:B------:R0:W-:Y:S01]  /*ccc0*/  @!P1 STG.E.U8 desc[UR14][R24.64+0x59], R33 ;  /* 0x0000592118009986 */ /* 0x0001e2000c10110e */
[----:B------:R-:W-:-:S03]  /*ccd0*/  F2FP.SATFINITE.E4M3.F32.PACK_AB_MERGE_C R181, RZ, R181, RZ ;  /* 0x000000b5ffb5723e */ /* 0x000fc600048070ff */
[----:B------:R1:W-:Y:S01]  /*cce0*/  @!P6 STG.E.U8 desc[UR14][R26.64+0x59], R35 ;  /* 0x000059231a00e986 */ /* 0x0003e2000c10110e */
[----:B------:R-:W-:-:S03]  /*ccf0*/  ISETP.LT.OR P6, PT, R42, 0x62, !P3 ;  /* 0x000000622a00780c */ /* 0x000fc60005fc1670 */
[----:B------:R-:W-:Y:S01]  /*cd00*/  @!P5 STG.E.U8 desc[UR14][R26.64+0x58], R181 ;  /* 0x000058b51a00d986 */ /* 0x000fe2000c10110e */
[C---:B------:R-:W-:Y:S02]  /*cd10*/  ISETP.LT.OR P5, PT, R42.reuse, 0x61, !P3 ;  /* 0x000000612a00780c */ /* 0x040fe40005fa1670 */
[----:B------:R-:W-:Y:S01]  /*cd20*/  ISETP.LT.OR P0, PT, R42, 0x61, !P2 ;  /* 0x000000612a00780c */ /* 0x000fe20005701670 */
[----:B------:R-:W-:Y:S01]  /*cd30*/  FMUL R176, R176, UR20 ;  /* 0x00000014b0b07c20 */ /* 0x000fe20008400000 */
[----:B0-----:R-:W-:Y:S01]  /*cd40*/  F2FP.SATFINITE.E4M3.F32.PACK_AB_MERGE_C R33, RZ, R178, RZ ;  /* 0x000000b2ff21723e */ /* 0x001fe200048070ff */
[----:B------:R-:W-:Y:S01]  /*cd50*/  FMUL R175, R175, UR20 ;  /* 0x00000014afaf7c20 */ /* 0x000fe20008400000 */
[----:B------:R-:W-:Y:S01]  /*cd60*/  ISETP.LT.OR P1, PT, R42, 0x62, !P2 ;  /* 0x000000622a00780c */ /* 0x000fe20005721670 */
[----:B------:R-:W-:Y:S01]  /*cd70*/  FMUL R174, R174, UR20 ;  /* 0x00000014aeae7c20 */ /* 0x000fe20008400000 */
[----:B------:R-:W-:Y:S01]  /*cd80*/  FMUL R173, R173, UR20 ;  /* 0x00000014adad7c20 */ /* 0x000fe20008400000 */
[----:B------:R0:W-:Y:S01]  /*cd90*/  @!P6 STG.E.U8 desc[UR14][R24.64+0x61], R33 ;  /* 0x000061211800e986 */ /* 0x0001e2000c10110e */
[----:B------:R-:W-:-:S02]  /*cda0*/  ISETP.LT.OR P6, PT, R42, 0x69, !P3 ;  /* 0x000000692a00780c */ /* 0x000fc40005fc1670 */
[----:B------:R-:W-:Y:S01]  /*cdb0*/  F2FP.SATFINITE.E4M3.F32.PACK_AB_MERGE_C R179, RZ, R179, RZ ;  /* 0x000000b3ffb3723e */ /* 0x000fe200048070ff */
[----:B------:R-:W-:Y:S01]  /*cdc0*/  FMUL R172, R172, UR20 ;  /* 0x00000014acac7c20 */ /* 0x000fe20008400000 */
[----:B------:R-:W-:Y:S01]  /*cdd0*/  F2FP.SATFINITE.E4M3.F32.PACK_AB_MERGE_C R177, RZ, R177, RZ ;  /* 0x000000b1ffb1723e */ /* 0x000fe200048070ff */
[----:B------:R-:W-:Y:S01]  /*cde0*/  FMUL R171, R171, UR20 ;  /* 0x00000014abab7c20 */ /* 0x000fe20008400000 */
[----:B-1----:R-:W-:Y:S01]  /*cdf0*/  F2FP.SATFINITE.E4M3.F32.PACK_AB_MERGE_C R35, RZ, R176, RZ ;  /* 0x000000b0ff23723e */ /* 0x002fe200048070ff */
[----:B------:R-:W-:Y:S01]  /*ce00*/  @!P5 STG.E.U8 desc[UR14][R24.64+0x60], R179 ;  /* 0x000060b31800d986 */ /* 0x000fe2000c10110e */
[----:B------:R-:W-:-:S03]  /*ce10*/  F2FP.SATFINITE.E4M3.F32.PACK_AB_MERGE_C R175, RZ, R175, RZ ;  /* 0x000000afffaf723e */ /* 0x000fc600048070ff */
[----:B------:R-:W-:Y:S01]  /*ce20*/  @!P0 STG.E.U8 desc[UR14][R26.64+0x60], R177 ;  /* 0x000060b11a008986 */ /* 0x000fe2000c10110e */
[----:B------:R-:W-:-:S03]  /*ce30*/  ISETP.LT.OR P0, PT, R42, 0x6a, !P3 ;  /* 0x0000006a2a00780c */ /* 0x000fc60005f01670 */
[----:B------:R1:W-:Y:S01]  /*ce40*/  @!P1 STG.E.U8 desc[UR14][R26.64+0x61], R35 ;  /* 0x000061231a009986 */ /* 0x0003e2000c10110e */
[C---:B------:R-:W-:Y:S02]  /*ce50*/  ISETP.LT.OR P1, PT, R42.reuse, 0x69, !P2 ;  /* 0x000000692a00780c */ /* 0x040fe40005721670 */
[C---:B------:R-:W-:Y:S01]  /*ce60*/  ISETP.LT.OR P5, PT, R42.reuse, 0x6a, !P2 ;  /* 0x0000006a2a00780c */ /* 0x040fe200057a1670 */
[----:B------:R-:W-:Y:S01]  /*ce70*/  @!P6 STG.E.U8 desc[UR14][R24.64+0x68], R175 ;  /* 0x000068af1800e986 */ /* 0x000fe2000c10110e */
[----:B------:R-:W-:Y:S02]  /*ce80*/  ISETP.LT.OR P6, PT, R42, 0x71, !P3 ;  /* 0x000000712a00780c */ /* 0x000fe40005fc1670 */
[----:B0-----:R-:W-:Y:S01]  /*ce90*/  F2FP.SATFINITE.E4M3.F32.PACK_AB_MERGE_C R33, RZ, R174, RZ ;  /* 0x000000aeff21723e */ /* 0x001fe200048070ff */
[----:B------:R-:W-:Y:S01]  /*cea0*/  FMUL R170, R170, UR20 ;  /* 0x00000014aaaa7c20 */ /* 0x000fe20008400000 */
[----:B------:R-:W-:Y:S01]  /*ceb0*/  F2FP.SATFINITE.E4M3.F32.PACK_AB_MERGE_C R173, RZ, R173, RZ ;  /* 0x000000adffad723e */ /* 0x000fe200048070ff */
[----:B------:R-:W-:Y:S01]  /*cec0*/  FMUL R169, R169, UR20 ;  /* 0x00000014a9a97c20 */ /* 0x000fe20008400000 */
[----:B------:R-:W-:Y:S01]  /*ced0*/  FMUL R168, R168, UR20 ;  /* 0x00000014a8a87c20 */ /* 0x000fe20008400000 */
[----:B-1----:R-:W-:Y:S01]  /*cee0*/  F2FP.SATFINITE.E4M3.F32.PACK_AB_MERGE_C R35, RZ, R172, RZ ;  /* 0x000000acff23723e */ /* 0x002fe200048070ff */
[----:B------:R0:W-:Y:S01]  /*cef0*/  @!P0 STG.E.U8 desc[UR14][R24.64+0x69], R33 ;  /* 0x0000692118008986 */ /* 0x0001e2000c10110e */
[----:B------:R-:W-:-:S02]  /*cf00*/  F2FP.SATFINITE.E4M3.F32.PACK_AB_MERGE_C R171, RZ, R171, RZ ;  /* 0x000000abffab723e */ /* 0x000fc400048070ff */
[C---:B------:R-:W-:Y:S01]  /*cf10*/  ISETP.LT.OR P0, PT, R42.reuse, 0x72, !P3 ;  /* 0x000000722a00780c */ /* 0x040fe20005f01670 */
[----:B------:R-:W-:Y:S01]  /*cf20*/  @!P1 STG.E.U8 desc[UR14][R26.64+0x68], R173 ;  /* 0x000068ad1a009986 */ /* 0x000fe2000c10110e */
[----:B------:R-:W-:-:S03]  /*cf30*/  ISETP.LT.OR P1, PT, R42, 0x71, !P2 ;  /* 0x000000712a00780c */ /* 0x000fc60005721670 */
[----:B------:R1:W-:Y:S01]  /*cf40*/  @!P5 STG.E.U8 desc[UR14][R26.64+0x69], R35 ;  /* 0x000069231a00d986 */ /* 0x0003e2000c10110e */
[----:B------:R-:W-:-:S03]  /*cf50*/  ISETP.LT.OR P5, PT, R42, 0x72, !P2 ;  /* 0x000000722a00780c */ /* 0x000fc600057a1670 */
[----:B------:R-:W-:Y:S01]  /*cf60*/  @!P6 STG.E.U8 desc[UR14][R24.64+0x70], R171 ;  /* 0x000070ab1800e986 */ /* 0x000fe2000c10110e */
[----:B------:R-:W-:Y:S01]  /*cf70*/  ISETP.LT.OR P6, PT, R42, 0x79, !P3 ;  /* 0x000000792a00780c */ /* 0x000fe20005fc1670 */
[----:B------:R-:W-:Y:S01]  /*cf80*/  FMUL R167, R167, UR20 ;  /* 0x00000014a7a77c20 */ /* 0x000fe20008400000 */
[----:B0-----:R-:W-:Y:S01]  /*cf90*/  F2FP.SATFINITE.E4M3.F32.PACK_AB_MERGE_C R33, RZ, R170, RZ ;  /* 0x000000aaff21723e */ /* 0x001fe200048070ff */
[----:B------:R-:W-:Y:S01]  /*cfa0*/  FMUL R166, R166, UR20 ;  /* 0x00000014a6a67c20 */ /* 0x000fe20008400000 */
[----:B------:R-:W-:Y:S01]  /*cfb0*/  F2FP.SATFINITE.E4M3.F32.PACK_AB_MERGE_C R169, RZ, R169, RZ ;  /* 0x000000a9ffa9723e */ /* 0x000fe200048070ff */
[----:B------:R-:W-:Y:S01]  /*cfc0*/  FMUL R165, R165, UR20 ;  /* 0x00000014a5a57c20 */ /* 0x000fe20008400000 */
[----:B------:R-:W-:Y:S01]  /*cfd0*/  ISETP.LT.OR P3, PT, R42, 0x7a, !P3 ;  /* 0x0000007a2a00780c */ /* 0x000fe20005f61670 */
[----:B------:R-:W-:Y:S01]  /*cfe0*/  FMUL R164, R164, UR20 ;  /* 0x00000014a4a47c20 */ /* 0x000fe20008400000 */
[----:B-1----:R-:W-:Y:S01]  /*cff0*/  F2FP.SATFINITE.E4M3.F32.PACK_AB_MERGE_C R35, RZ, R168, RZ ;  /* 0x000000a8ff23723e */ /* 0x002fe200048070ff */
[----:B------:R0:W-:Y:S01]  /*d000*/  @!P0 STG.E.U8 desc[UR14][R24.64+0x71], R33 ;  /* 0x0000712118008986 */ /* 0x0001e2000c10110e */
[----:B------:R-:W-:-:S03]  /*d010*/  F2FP.SATFINITE.E4M3.F32.PACK_AB_MERGE_C R167, RZ, R167, RZ ;  /* 0x000000a7ffa7723e */ /* 0x000fc600048070ff */
[----:B------:R-:W-:Y:S01]  /*d020*/  @!P1 STG.E.U8 desc[UR14][R26.64+0x70], R169 ;  /* 0x000070a91a009986 */ /* 0x000fe2000c10110e */
[----:B------:R-:W-:-:S03]  /*d030*/  ISETP.GE.AND P1, PT, R41, 0x81, PT ;  /* 0x000000812900780c */ /* 0x000fc60003f26270 */
[----:B------:R-:W-:Y:S01]  /*d040*/  @!P5 STG.E.U8 desc[UR14][R26.64+0x71], R35 ;  /* 0x000071231a00d986 */ /* 0x000fe2000c10110e */
[C---:B------:R-:W-:Y:S02]  /*d050*/  ISETP.LT.OR P5, PT, R42.reuse, 0x79, !P2 ;  /* 0x000000792a00780c */ /* 0x040fe400057a1670 */
[C---:B------:R-:W-:Y:S01]  /*d060*/  ISETP.LT.OR P2, PT, R42.reuse, 0x7a, !P2 ;  /* 0x0000007a2a00780c */ /* 0x040fe20005741670 */
[----:B------:R-:W-:Y:S01]  /*d070*/  @!P6 STG.E.U8 desc[UR14][R24.64+0x78], R167 ;  /* 0x000078a71800e986 */ /* 0x000fe2000c10110e */
[----:B------:R-:W-:Y:S02]  /*d080*/  F2FP.SATFINITE.E4M3.F32.PACK_AB_MERGE_C R37, RZ, R166, RZ ;  /* 0x000000a6ff25723e */ /* 0x000fe400048070ff */
[----:B------:R-:W-:Y:S01]  /*d090*/  ISETP.LT.OR P6, PT, R42, 0x1, !P1 ;  /* 0x000000012a00780c */ /* 0x000fe20004fc1670 */
[----:B------:R-:W-:Y:S01]  /*d0a0*/  FMUL R163, R163, UR20 ;  /* 0x00000014a3a37c20 */ /* 0x000fe20008400000 */
[----:B------:R-:W-:Y:S01]  /*d0b0*/  FMUL R162, R162, UR20 ;  /* 0x00000014a2a27c20 */ /* 0x000fe20008400000 */
[----:B------:R1:W-:Y:S01]  /*d0c0*/  @!P3 STG.E.U8 desc[UR14][R24.64+0x79], R37 ;  /* 0x000079251800b986 */ /* 0x0003e2000c10110e */
[----:B------:R-:W-:-:S02]  /*d0d0*/  ISETP.LT.OR P3, PT, R42, 0x2, !P1 ;  /* 0x000000022a00780c */ /* 0x000fc40004f61670 */
[----:B------:R-:W-:Y:S01]  /*d0e0*/  F2FP.SATFINITE.E4M3.F32.PACK_AB_MERGE_C R165, RZ, R165, RZ ;  /* 0x000000a5ffa5723e */ /* 0x000fe200048070ff */
[----:B------:R-:W-:Y:S01]  /*d0f0*/  FMUL R161, R161, UR20 ;  /* 0x00000014a1a17c20 */ /* 0x000fe20008400000 */
[----:B0-----:R-:W-:Y:S01]  /*d100*/  F2FP.SATFINITE.E4M3.F32.PACK_AB_MERGE_C R33, RZ, R164, RZ ;  /* 0x000000a4ff21723e */ /* 0x001fe200048070ff */
[----:B------:R-:W-:Y:S01]  /*d110*/  FMUL R160, R160, UR20 ;  /* 0x00000014a0a07c20 */ /* 0x000fe20008400000 */
[----:B------:R-:W-:Y:S01]  /*d120*/  F2FP.SATFINITE.E4M3.F32.PACK_AB_MERGE_C R163, RZ, R163, RZ ;  /* 0x000000a3ffa3723e */ /* 0x000fe200048070ff */
[----:B------:R-:W-:Y:S01]  /*d130*/  FMUL R158, R158, UR20 ;  /* 0x000000149e9e7c20 */ /* 0x000fe20008400000 */
[----:B------:R-:W-:Y:S01]  /*d140*/  ISETP.GE.AND P0, PT, R41, 0x89, PT ;  /* 0x000000892900780c */ /* 0x000fe20003f06270 */
[----:B------:R-:W-:Y:S01]  /*d150*/  @!P5 STG.E.U8 desc[UR14][R26.64+0x78], R165 ;  /* 0x000078a51a00d986 */ /* 0x000fe2000c10110e */
[----:B-1----:R-:W-:-:S03]  /*d160*/  F2FP.SATFINITE.E4M3.F32.PACK_AB_MERGE_C R25, RZ, R162, RZ ;  /* 0x000000a2ff19723e */ /* 0x002fc600048070ff */
[----:B------:R0:W-:Y:S01]  /*d170*/  @!P2 STG.E.U8 desc[UR14][R26.64+0x79], R33 ;  /* 0x000079211a00a986 */ /* 0x0001e2000c10110e */
[----:B------:R-:W-:-:S03]  /*d180*/  ISETP.LT.OR P5, PT, R42, 0x1, !P0 ;  /* 0x000000012a00780c */ /* 0x000fc600047a1670 */
[----:B------:R-:W-:Y:S01]  /*d190*/  @!P6 STG.E.U8 desc[UR14][R28.64], R163 ;  /* 0x000000a31c00e986 */ /* 0x000fe2000c10110e */
[C---:B------:R-:W-:Y:S02]  /*d1a0*/  ISETP.LT.OR P6, PT, R42.reuse, 0x2, !P0 ;  /* 0x000000022a00780c */ /* 0x040fe400047c1670 */
[C---:B------:R-:W-:Y:S01]  /*d1b0*/  ISETP.LT.OR P2, PT, R42.reuse, 0xa, !P1 ;  /* 0x0000000a2a00780c */ /* 0x040fe20004f41670 */
[----:B------:R1:W-:Y:S01]  /*d1c0*/  @!P3 STG.E.U8 desc[UR14][R28.64+0x1], R25 ;  /* 0x000001191c00b986 */ /* 0x0003e2000c10110e */
[----:B------:R-:W-:Y:S01]  /*d1d0*/  ISETP.LT.OR P3, PT, R42, 0x9, !P1 ;  /* 0x000000092a00780c */ /* 0x000fe20004f61670 */
[----:B------:R-:W-:Y:S01]  /*d1e0*/  FMUL R159, R159, UR20 ;  /* 0x000000149f9f7c20 */ /* 0x000fe20008400000 */
[----:B------:R-:W-:Y:S01]  /*d1f0*/  F2FP.SATFINITE.E4M3.F32.PACK_AB_MERGE_C R161, RZ, R161, RZ ;  /* 0x000000a1ffa1723e */ /* 0x000fe200048070ff */
[----:B------:R-:W-:Y:S01]  /*d200*/  FMUL R157, R157, UR20 ;  /* 0x000000149d9d7c20 */ /* 0x000fe20008400000 */
[----:B0-----:R-:W-:Y:S01]  /*d210*/  F2FP.SATFINITE.E4M3.F32.PACK_AB_MERGE_C R27, RZ, R160, RZ ;  /* 0x000000a0ff1b723e */ /* 0x001fe200048070ff */
[----:B------:R-:W-:Y:S01]  /*d220*/  FMUL R156, R156, UR20 ;  /* 0x000000149c9c7c20 */ /* 0x000fe20008400000 */
[----:B------:R-:W-:Y:S01]  /*d230*/  F2FP.SATFINITE.E4M3.F32.PACK_AB_MERGE_C R159, RZ, R159, RZ ;  /* 0x0000009fff9f723e */ /* 0x000fe200048070ff */
[----:B------:R-:W-:Y:S01]  /*d240*/  @!P5 STG.E.U8 desc[UR14][R30.64], R161 ;  /* 0x000000a11e00d986 */ /* 0x000fe2000c10110e */
[----:B-1----:R-:W-:-:S03]  /*d250*/  F2FP.SATFINITE.E4M3.F32.PACK_AB_MERGE_C R25, RZ, R158, RZ ;  /* 0x0000009eff19723e */ /* 0x002fc600048070ff */
[----:B------:R0:W-:Y:S01]  /*d260*/  @!P6 STG.E.U8 desc[UR14][R30.64+0x1], R27 ;  /* 0x0000011b1e00e986 */ /* 0x0001e2000c10110e */
[C---:B------:R-:W-:Y:S02]  /*d270*/  ISETP.LT.OR P5, PT, R42.reuse, 0x9, !P0 ;  /* 0x000000092a00780c */ /* 0x040fe400047a1670 */
[C---:B------:R-:W-:Y:S01]  /*d280*/  ISETP.LT.OR P6, PT, R42.reuse, 0xa, !P0 ;  /* 0x0000000a2a00780c */ /* 0x040fe200047c1670 */
[----:B------:R1:W-:Y:S01]  /*d290*/  @!P2 STG.E.U8 desc[UR14][R28.64+0x9], R25 ;  /* 0x000009191c00a986 */ /* 0x0003e2000c10110e */
[----:B------:R-:W-:Y:S01]  /*d2a0*/  ISETP.LT.OR P2, PT, R42, 0x12, !P1 ;  /* 0x000000122a00780c */ /* 0x000fe20004f41670 */
[----:B------:R-:W-:Y:S02]  /*d2b0*/  FMUL R154, R154, UR20 ;  /* 0x000000149a9a7c20 */ /* 0x000fe40008400000 */
[----:B------:R-:W-:Y:S01]  /*d2c0*/  @!P3 STG.E.U8 desc[UR14][R28.64+0x8], R159 ;  /* 0x0000089f1c00b986 */ /* 0x000fe2000c10110e */
[----:B------:R-:W-:Y:S01]  /*d2d0*/  ISETP.LT.OR P3, PT, R42, 0x11, !P1 ;  /* 0x000000112a00780c */ /* 0x000fe20004f61670 */
[----:B------:R-:W-:Y:S01]  /*d2e0*/  FMUL R155, R155, UR20 ;  /* 0x000000149b9b7c20 */ /* 0x000fe20008400000 */
[----:B------:R-:W-:Y:S01]  /*d2f0*/  F2FP.SATFINITE.E4M3.F32.PACK_AB_MERGE_C R157, RZ, R157, RZ ;  /* 0x0000009dff9d723e */ /* 0x000fe200048070ff */
[----:B------:R-:W-:Y:S01]  /*d300*/  FMUL R153, R153, UR20 ;  /* 0x0000001499997c20 */ /* 0x000fe20008400000 */
[----:B0-----:R-:W-:Y:S01]  /*d310*/  F2FP.SATFINITE.E4M3.F32.PACK_AB_MERGE_C R27, RZ, R156, RZ ;  /* 0x0000009cff1b723e */ /* 0x001fe200048070ff */
[----:B------:R-:W-:Y:S01]  /*d320*/  FMUL R152, R152, UR20 ;  /* 0x0000001498987c20 */ /* 0x000fe20008400000 */
[----:B------:R-:W-:Y:S01]  /*d330*/  FMUL R22, R22, UR20 ;  /* 0x0000001416167c20 */ /* 0x000fe20008400000 */
[----:B-1----:R-:W-:Y:S01]  /*d340*/  F2FP.SATFINITE.E4M3.F32.PACK_AB_MERGE_C R25, RZ, R154, RZ ;  /* 0x0000009aff19723e */ /* 0x002fe200048070ff */
[----:B------:R-:W-:Y:S01]  /*d350*/  @!P5 STG.E.U8 desc[UR14][R30.64+0x8], R157 ;  /* 0x0000089d1e00d986 */ /* 0x000fe2000c10110e */
[----:B------:R-:W-:-:S02]  /*d360*/  F2FP.SATFINITE.E4M3.F32.PACK_AB_MERGE_C R155, RZ, R155, RZ ;  /* 0x0000009bff9b723e */ /* 0x000fc400048070ff */
[C---:B------:R-:W-:Y:S01]  /*d370*/  ISETP.LT.OR P5, PT, R42.reuse, 0x11, !P0 ;  /* 0x000000112a00780c */ /* 0x040fe200047a1670 */
[----:B------:R0:W-:Y:S01]  /*d380*/  @!P6 STG.E.U8 desc[UR14][R30.64+0x9], R27 ;  /* 0x0000091b1e00e986 */ /* 0x0001e2000c10110e */
[----:B------:R-:W-:-:S03]  /*d390*/  ISETP.LT.OR P6, PT, R42, 0x12, !P0 ;  /* 0x000000122a00780c */ /* 0x000fc600047c1670 */
[----:B------:R1:W-:Y:S01]  /*d3a0*/  @!P2 STG.E.U8 desc[UR14][R28.64+0x11], R25 ;  /* 0x000011191c00a986 */ /* 0x0003e2000c10110e */
[----:B------:R-:W-:-:S03]  /*d3b0*/  ISETP.LT.OR P2, PT, R42, 0x1a, !P1 ;  /* 0x0000001a2a00780c */ /* 0x000fc60004f41670 */
        /* <DEDUP_REMOVED lines=14> */
[----:B------:R-:W-:Y:S01]  /*d4a0*/  @!P2 STG.E.U8 desc[UR14][R28.64+0x19], R25 ;  /* 0x000019191c00a986 */ /* 0x000fe2000c10110e */
[----:B------:R-:W-:-:S03]  /*d4b0*/  ISETP.LT.OR P2, PT, R42, 0x22, !P1 ;  /* 0x000000222a00780c */ /* 0x000fc60004f41670 */
        /* <DEDUP_REMOVED lines=8> */
[----:B------:R0:W-:Y:S01]  /*d540*/  @!P5 STG.E.U8 desc[UR14][R30.64+0x18], R21 ;  /* 0x000018151e00d986 */ /* 0x0001e2000c10110e */
[----:B-1----:R-:W-:-:S03]  /*d550*/  F2FP.SATFINITE.E4M3.F32.PACK_AB_MERGE_C R23, RZ, R18, RZ ;  /* 0x00000012ff17723e */ /* 0x002fc600048070ff */
[----:B------:R-:W-:Y:S01]  /*d560*/  @!P6 STG.E.U8 desc[UR14][R30.64+0x19], R27 ;  /* 0x0000191b1e00e986 */ /* 0x000fe2000c10110e */
[C---:B------:R-:W-:Y:S02]  /*d570*/  ISETP.LT.OR P5, PT, R42.reuse, 0x21, !P0 ;  /* 0x000000212a00780c */ /* 0x040fe400047a1670 */
[C---:B------:R-:W-:Y:S01]  /*d580*/  ISETP.LT.OR P6, PT, R42.reuse, 0x22, !P0 ;  /* 0x000000222a00780c */ /* 0x040fe200047c1670 */
[----:B------:R-:W-:Y:S01]  /*d590*/  @!P2 STG.E.U8 desc[UR14][R28.64+0x21], R23 ;  /* 0x000021171c00a986 */ /* 0x000fe2000c10110e */
[----:B------:R-:W-:Y:S01]  /*d5a0*/  ISETP.LT.OR P2, PT, R42, 0x2a, !P1 ;  /* 0x0000002a2a00780c */ /* 0x000fe20004f41670 */
[----:B------:R-:W-:Y:S02]  /*d5b0*/  FMUL R14, R14, UR20 ;  /* 0x000000140e0e7c20 */ /* 0x000fe40008400000 */
        /* <DEDUP_REMOVED lines=20> */
[----:B------:R-:W2:Y:S01]  /*d700*/  LDL.LU R222, [R1+0x1c] ;  /* 0x00001c0001de7983 */ /* 0x000ea20000300800 */
[----:B0-----:R-:W-:-:S02]  /*d710*/  F2FP.SATFINITE.E4M3.F32.PACK_AB_MERGE_C R17, RZ, R10, RZ ;  /* 0x0000000aff11723e */ /* 0x001fc400048070ff */
[----:B-1----:R-:W-:Y:S01]  /*d720*/  F2FP.SATFINITE.E4M3.F32.PACK_AB_MERGE_C R15, RZ, R12, RZ ;  /* 0x0000000cff0f723e */ /* 0x002fe200048070ff */
[----:B------:R0:W-:Y:S01]  /*d730*/  @!P5 STG.E.U8 desc[UR14][R30.64+0x28], R13 ;  /* 0x0000280d1e00d986 */ /* 0x0001e2000c10110e */
[----:B------:R-:W-:Y:S02]  /*d740*/  F2FP.SATFINITE.E4M3.F32.PACK_AB_MERGE_C R11, RZ, R11, RZ ;  /* 0x0000000bff0b723e */ /* 0x000fe400048070ff */
[C---:B------:R-:W-:Y:S01]  /*d750*/  ISETP.LT.OR P5, PT, R42.reuse, 0x31, !P0 ;  /* 0x000000312a00780c */ /* 0x040fe200047a1670 */
[----:B------:R-:W-:Y:S01]  /*d760*/  @!P6 STG.E.U8 desc[UR14][R30.64+0x29], R15 ;  /* 0x0000290f1e00e986 */ /* 0x000fe2000c10110e */
[----:B------:R-:W-:-:S03]  /*d770*/  ISETP.LT.OR P6, PT, R42, 0x32, !P0 ;  /* 0x000000322a00780c */ /* 0x000fc600047c1670 */
[----:B------:R-:W-:Y:S01]  /*d780*/  @!P2 STG.E.U8 desc[UR14][R28.64+0x31], R17 ;  /* 0x000031111c00a986 */ /* 0x000fe2000c10110e */
[----:B------:R-:W-:Y:S01]  /*d790*/  ISETP.LT.OR P2, PT, R42, 0x3a, !P1 ;  /* 0x0000003a2a00780c */ /* 0x000fe20004f41670 */
[----:B------:R-:W-:Y:S01]  /*d7a0*/  FMUL R9, R9, UR20 ;  /* 0x0000001409097c20 */ /* 0x000fe20008400000 */
[----:B------:R-:W-:Y:S01]  /*d7b0*/  FMUL R8, R8, UR20 ;  /* 0x0000001408087c20 */ /* 0x000fe20008400000 */
[----:B------:R-:W2:Y:S01]  /*d7c0*/  LDL.LU R220, [R1+0x18] ;  /* 0x0000180001dc7983 */ /* 0x000ea20000300800 */
[----:B------:R-:W-:-:S03]  /*d7d0*/  FMUL R6, R6, UR20 ;  /* 0x0000001406067c20 */ /* 0x000fc60008400000 */
[----:B------:R-:W2:Y:S01]  /*d7e0*/  LDL.LU R223, [R1+0x14] ;  /* 0x0000140001df7983 */ /* 0x000ea20000300800 */
[----:B------:R-:W-:-:S03]  /*d7f0*/  F2FP.SATFINITE.E4M3.F32.PACK_AB_MERGE_C R9, RZ, R9, RZ ;  /* 0x00000009ff09723e */ /* 0x000fc600048070ff */
[----:B------:R-:W2:Y:S01]  /*d800*/  LDL.LU R221, [R1+0x10] ;  /* 0x0000100001dd7983 */ /* 0x000ea20000300800 */
[----:B0-----:R-:W-:Y:S01]  /*d810*/  F2FP.SATFINITE.E4M3.F32.PACK_AB_MERGE_C R13, RZ, R8, RZ ;  /* 0x00000008ff0d723e */ /* 0x001fe200048070ff */
[----:B------:R-:W-:Y:S01]  /*d820*/  FMUL R7, R7, UR20 ;  /* 0x0000001407077c20 */ /* 0x000fe20008400000 */
[----:B-----5:R-:W-:Y:S01]  /*d830*/  FMUL R0, R0, UR20 ;  /* 0x0000001400007c20 */ /* 0x020fe20008400000 */
[----:B------:R0:W-:Y:S01]  /*d840*/  @!P3 STG.E.U8 desc[UR14][R28.64+0x30], R11 ;  /* 0x0000300b1c00b986 */ /* 0x0001e2000c10110e */
[----:B------:R-:W-:Y:S01]  /*d850*/  ISETP.LT.OR P3, PT, R42, 0x39, !P1 ;  /* 0x000000392a00780c */ /* 0x000fe20004f61670 */
[----:B------:R-:W-:Y:S01]  /*d860*/  FMUL R2, R2, UR20 ;  /* 0x0000001402027c20 */ /* 0x000fe20008400000 */
[----:B------:R-:W-:Y:S01]  /*d870*/  F2FP.SATFINITE.E4M3.F32.PACK_AB_MERGE_C R7, RZ, R7, RZ ;  /* 0x00000007ff07723e */ /* 0x000fe200048070ff */
[----:B------:R1:W-:Y:S01]  /*d880*/  @!P5 STG.E.U8 desc[UR14][R30.64+0x30], R9 ;  /* 0x000030091e00d986 */ /* 0x0003e2000c10110e */
[----:B------:R-:W-:Y:S01]  /*d890*/  FMUL R3, R3, UR20 ;  /* 0x0000001403037c20 */ /* 0x000fe20008400000 */
[----:B------:R-:W-:Y:S01]  /*d8a0*/  FMUL R4, R4, UR20 ;  /* 0x0000001404047c20 */ /* 0x000fe20008400000 */
[C---:B------:R-:W-:Y:S01]  /*d8b0*/  ISETP.LT.OR P5, PT, R42.reuse, 0x39, !P0 ;  /* 0x000000392a00780c */ /* 0x040fe200047a1670 */
[----:B------:R4:W-:Y:S01]  /*d8c0*/  @!P6 STG.E.U8 desc[UR14][R30.64+0x31], R13 ;  /* 0x0000310d1e00e986 */ /* 0x0009e2000c10110e */
[----:B------:R-:W-:Y:S01]  /*d8d0*/  ISETP.LT.OR P6, PT, R42, 0x3a, !P0 ;  /* 0x0000003a2a00780c */ /* 0x000fe200047c1670 */
[----:B------:R-:W-:Y:S01]  /*d8e0*/  FMUL R5, R5, UR20 ;  /* 0x0000001405057c20 */ /* 0x000fe20008400000 */
[----:B0-----:R-:W-:-:S03]  /*d8f0*/  F2FP.SATFINITE.E4M3.F32.PACK_AB_MERGE_C R11, RZ, R6, RZ ;  /* 0x00000006ff0b723e */ /* 0x001fc600048070ff */
[----:B------:R0:W-:Y:S01]  /*d900*/  @!P3 STG.E.U8 desc[UR14][R28.64+0x38], R7 ;  /* 0x000038071c00b986 */ /* 0x0001e2000c10110e */
[----:B------:R-:W-:Y:S02]  /*d910*/  ISETP.LT.OR P3, PT, R42, 0x41, !P1 ;  /* 0x000000412a00780c */ /* 0x000fe40004f61670 */
[----:B-1----:R-:W-:Y:S01]  /*d920*/  F2FP.SATFINITE.E4M3.F32.PACK_AB_MERGE_C R9, RZ, R4, RZ ;  /* 0x00000004ff09723e */ /* 0x002fe200048070ff */
[----:B------:R1:W-:Y:S01]  /*d930*/  @!P2 STG.E.U8 desc[UR14][R28.64+0x39], R11 ;  /* 0x0000390b1c00a986 */ /* 0x0003e2000c10110e */
[----:B---3--:R-:W-:Y:S01]  /*d940*/  FMUL R4, R226, UR20 ;  /* 0x00000014e2047c20 */ /* 0x008fe20008400000 */
[----:B----4-:R-:W-:Y:S01]  /*d950*/  F2FP.SATFINITE.E4M3.F32.PACK_AB_MERGE_C R13, RZ, R0, RZ ;  /* 0x00000000ff0d723e */ /* 0x010fe200048070ff */
[----:B------:R-:W-:Y:S01]  /*d960*/  FMUL R0, R225, UR20 ;  /* 0x00000014e1007c20 */ /* 0x000fe20008400000 */
[----:B------:R-:W-:Y:S01]  /*d970*/  F2FP.SATFINITE.E4M3.F32.PACK_AB_MERGE_C R5, RZ, R5, RZ ;  /* 0x00000005ff05723e */ /* 0x000fe200048070ff */
[----:B------:R-:W3:Y:S01]  /*d980*/  LDL.LU R225, [R1+0x20] ;  /* 0x0000200001e17983 */ /* 0x000ee20000300800 */
[----:B------:R-:W-:-:S02]  /*d990*/  ISETP.LT.OR P2, PT, R42, 0x42, !P1 ;  /* 0x000000422a00780c */ /* 0x000fc40004f41670 */
[----:B0-----:R-:W-:Y:S01]  /*d9a0*/  F2FP.SATFINITE.E4M3.F32.PACK_AB_MERGE_C R7, RZ, R3, RZ ;  /* 0x00000003ff07723e */ /* 0x001fe200048070ff */
[----:B------:R-:W-:Y:S01]  /*d9b0*/  FMUL R3, R224, UR20 ;  /* 0x00000014e0037c20 */ /* 0x000fe20008400000 */
[----:B------:R0:W-:Y:S01]  /*d9c0*/  @!P5 STG.E.U8 desc[UR14][R30.64+0x38], R5 ;  /* 0x000038051e00d986 */ /* 0x0001e2000c10110e */
[C---:B------:R-:W-:Y:S02]  /*d9d0*/  ISETP.LT.OR P5, PT, R42.reuse, 0x41, !P0 ;  /* 0x000000412a00780c */ /* 0x040fe400047a1670 */
[----:B-1----:R-:W-:Y:S01]  /*d9e0*/  F2FP.SATFINITE.E4M3.F32.PACK_AB_MERGE_C R11, RZ, R2, RZ ;  /* 0x00000002ff0b723e */ /* 0x002fe200048070ff */
[----:B--2---:R-:W-:Y:S01]  /*d9f0*/  FMUL R2, R227, UR20 ;  /* 0x00000014e3027c20 */ /* 0x004fe20008400000 */
[----:B------:R-:W-:Y:S01]  /*da00*/  @!P6 STG.E.U8 desc[UR14][R30.64+0x39], R9 ;  /* 0x000039091e00e986 */ /* 0x000fe2000c10110e */
[----:B------:R-:W-:-:S03]  /*da10*/  ISETP.LT.OR P6, PT, R42, 0x42, !P0 ;  /* 0x000000422a00780c */ /* 0x000fc600047c1670 */
[----:B------:R-:W2:Y:S04]  /*da20*/  LDL.LU R227, [R1+0x24] ;  /* 0x0000240001e37983 */ /* 0x000ea80000300800 */
[----:B------:R-:W4:Y:S04]  /*da30*/  LDL.LU R224, [R1+0x28] ;  /* 0x0000280001e07983 */ /* 0x000f280000300800 */
[----:B------:R-:W4:Y:S04]  /*da40*/  LDL.LU R226, [R1+0x2c] ;  /* 0x00002c0001e27983 */ /* 0x000f280000300800 */
[----:B------:R1:W-:Y:S01]  /*da50*/  @!P3 STG.E.U8 desc[UR14][R28.64+0x40], R7 ;  /* 0x000040071c00b986 */ /* 0x0003e2000c10110e */
[----:B------:R-:W-:-:S02]  /*da60*/  ISETP.LT.OR P3, PT, R42, 0x49, !P1 ;  /* 0x000000492a00780c */ /* 0x000fc40004f61670 */
[----:B0-----:R-:W-:Y:S01]  /*da70*/  F2FP.SATFINITE.E4M3.F32.PACK_AB_MERGE_C R5, RZ, R0, RZ ;  /* 0x00000000ff05723e */ /* 0x001fe200048070ff */
[----:B------:R0:W-:Y:S01]  /*da80*/  @!P2 STG.E.U8 desc[UR14][R28.64+0x41], R11 ;  /* 0x0000410b1c00a986 */ /* 0x0001e2000c10110e */
[----:B------:R-:W-:-:S03]  /*da90*/  ISETP.LT.OR P2, PT, R42, 0x4a, !P1 ;  /* 0x0000004a2a00780c */ /* 0x000fc60004f41670 */
[----:B------:R-:W-:Y:S01]  /*daa0*/  @!P5 STG.E.U8 desc[UR14][R30.64+0x40], R13 ;  /* 0x0000400d1e00d986 */ /* 0x000fe2000c10110e */
[----:B-1----:R-:W-:-:S03]  /*dab0*/  F2FP.SATFINITE.E4M3.F32.PACK_AB_MERGE_C R7, RZ, R2, RZ ;  /* 0x00000002ff07723e */ /* 0x002fc600048070ff */
[----:B------:R1:W-:Y:S01]  /*dac0*/  @!P6 STG.E.U8 desc[UR14][R30.64+0x41], R5 ;  /* 0x000041051e00e986 */ /* 0x0003e2000c10110e */
[C---:B------:R-:W-:Y:S02]  /*dad0*/  ISETP.LT.OR P5, PT, R42.reuse, 0x49, !P0 ;  /* 0x000000492a00780c */ /* 0x040fe400047a1670 */
[C---:B------:R-:W-:Y:S01]  /*dae0*/  ISETP.LT.OR P6, PT, R42.reuse, 0x4a, !P0 ;  /* 0x0000004a2a00780c */ /* 0x040fe200047c1670 */
[----:B------:R1:W-:Y:S01]  /*daf0*/  @!P3 STG.E.U8 desc[UR14][R28.64+0x48], R7 ;  /* 0x000048071c00b986 */ /* 0x0003e2000c10110e */
[----:B------:R-:W-:Y:S02]  /*db00*/  ISETP.LT.OR P3, PT, R42, 0x51, !P1 ;  /* 0x000000512a00780c */ /* 0x000fe40004f61670 */
[----:B------:R-:W-:Y:S02]  /*db10*/  F2FP.SATFINITE.E4M3.F32.PACK_AB_MERGE_C R9, RZ, R3, RZ ;  /* 0x00000003ff09723e */ /* 0x000fe400048070ff */
[----:B0-----:R-:W-:-:S03]  /*db20*/  F2FP.SATFINITE.E4M3.F32.PACK_AB_MERGE_C R11, RZ, R4, RZ ;  /* 0x00000004ff0b723e */ /* 0x001fc600048070ff */
[----:B------:R0:W-:Y:S04]  /*db30*/  @!P2 STG.E.U8 desc[UR14][R28.64+0x49], R9 ;  /* 0x000049091c00a986 */ /* 0x0001e8000c10110e */
[----:B------:R-:W-:Y:S01]  /*db40*/  @!P5 STG.E.U8 desc[UR14][R30.64+0x48], R11 ;  /* 0x0000480b1e00d986 */ /* 0x000fe2000c10110e */
[----:B------:R-:W-:Y:S01]  /*db50*/  FMUL R2, R223, UR20 ;  /* 0x00000014df027c20 */ /* 0x000fe20008400000 */
[----:B------:R-:W-:Y:S02]  /*db60*/  FMUL R0, R221, UR20 ;  /* 0x00000014dd007c20 */ /* 0x000fe40008400000 */
[----:B------:R-:W4:Y:S04]  /*db70*/  LDL.LU R221, [R1+0x30] ;  /* 0x0000300001dd7983 */ /* 0x000f280000300800 */
[----:B------:R-:W4:Y:S01]  /*db80*/  LDL.LU R223, [R1+0x34] ;  /* 0x0000340001df7983 */ /* 0x000f220000300800 */
[----:B-1----:R-:W-:Y:S01]  /*db90*/  F2FP.SATFINITE.E4M3.F32.PACK_AB_MERGE_C R5, RZ, R0, RZ ;  /* 0x00000000ff05723e */ /* 0x002fe200048070ff */
[----:B------:R-:W-:Y:S01]  /*dba0*/  FMUL R0, R222, UR20 ;  /* 0x00000014de007c20 */ /* 0x000fe20008400000 */
[----:B------:R-:W-:Y:S01]  /*dbb0*/  FMUL R3, R220, UR20 ;  /* 0x00000014dc037c20 */ /* 0x000fe20008400000 */
[----:B------:R-:W-:Y:S01]  /*dbc0*/  F2FP.SATFINITE.E4M3.F32.PACK_AB_MERGE_C R7, RZ, R2, RZ ;  /* 0x00000002ff07723e */ /* 0x000fe200048070ff */
[----:B------:R-:W4:Y:S02]  /*dbd0*/  LDL.LU R220, [R1+0x38] ;  /* 0x0000380001dc7983 */ /* 0x000f240000300800 */
[----:B------:R-:W-:-:S02]  /*dbe0*/  F2FP.SATFINITE.E4M3.F32.PACK_AB_MERGE_C R13, RZ, R0, RZ ;  /* 0x00000000ff0d723e */ /* 0x000fc400048070ff */
[----:B------:R-:W4:Y:S01]  /*dbf0*/  LDL.LU R222, [R1+0x3c] ;  /* 0x00003c0001de7983 */ /* 0x000f220000300800 */
[----:B0-----:R-:W-:-:S03]  /*dc00*/  F2FP.SATFINITE.E4M3.F32.PACK_AB_MERGE_C R9, RZ, R3, RZ ;  /* 0x00000003ff09723e */ /* 0x001fc600048070ff */
[----:B------:R-:W-:Y:S04]  /*dc10*/  @!P6 STG.E.U8 desc[UR14][R30.64+0x49], R5 ;  /* 0x000049051e00e986 */ /* 0x000fe8000c10110e */
[----:B------:R0:W-:Y:S01]  /*dc20*/  @!P3 STG.E.U8 desc[UR14][R28.64+0x50], R7 ;  /* 0x000050071c00b986 */ /* 0x0001e2000c10110e */
[----:B---3--:R-:W-:-:S03]  /*dc30*/  FMUL R2, R225, UR20 ;  /* 0x00000014e1027c20 */ /* 0x008fc60008400000 */
[----:B------:R-:W3:Y:S01]  /*dc40*/  LDL.LU R225, [R1+0x40] ;  /* 0x0000400001e17983 */ /* 0x000ee20000300800 */
[----:B--2---:R-:W-:-:S03]  /*dc50*/  FMUL R0, R227, UR20 ;  /* 0x00000014e3007c20 */ /* 0x004fc60008400000 */
[----:B------:R-:W2:Y:S01]  /*dc60*/  LDL.LU R227, [R1+0x44] ;  /* 0x0000440001e37983 */ /* 0x000ea20000300800 */
[----:B----4-:R-:W-:Y:S01]  /*dc70*/  FMUL R3, R224, UR20 ;  /* 0x00000014e0037c20 */ /* 0x010fe20008400000 */
[----:B0-----:R-:W-:Y:S02]  /*dc80*/  F2FP.SATFINITE.E4M3.F32.PACK_AB_MERGE_C R7, RZ, R0, RZ ;  /* 0x00000000ff07723e */ /* 0x001fe400048070ff */
[----:B------:R-:W4:Y:S01]  /*dc90*/  LDL.LU R224, [R1+0x48] ;  /* 0x0000480001e07983 */ /* 0x000f220000300800 */
[----:B------:R-:W-:-:S03]  /*dca0*/  FMUL R0, R226, UR20 ;  /* 0x00000014e2007c20 */ /* 0x000fc60008400000 */
[----:B------:R-:W4:Y:S01]  /*dcb0*/  LDL.LU R226, [R1+0x4c] ;  /* 0x00004c0001e27983 */ /* 0x000f220000300800 */
[C---:B------:R-:W-:Y:S02]  /*dcc0*/  ISETP.LT.OR P2, PT, R42.reuse, 0x52, !P1 ;  /* 0x000000522a00780c */ /* 0x040fe40004f41670 */
[C---:B------:R-:W-:Y:S01]  /*dcd0*/  ISETP.LT.OR P6, PT, R42.reuse, 0x52, !P0 ;  /* 0x000000522a00780c */ /* 0x040fe200047c1670 */
[----:B------:R-:W4:Y:S01]  /*dce0*/  LDL.LU R218, [R1+0x50] ;  /* 0x0000500001da7983 */ /* 0x000f220000300800 */
[----:B------:R-:W-:Y:S02]  /*dcf0*/  F2FP.SATFINITE.E4M3.F32.PACK_AB_MERGE_C R5, RZ, R2, RZ ;  /* 0x00000002ff05723e */ /* 0x000fe400048070ff */
[C---:B------:R-:W-:Y:S02]  /*dd00*/  ISETP.LT.OR P5, PT, R42.reuse, 0x51, !P0 ;  /* 0x000000512a00780c */ /* 0x040fe400047a1670 */
[----:B------:R-:W-:Y:S02]  /*dd10*/  F2FP.SATFINITE.E4M3.F32.PACK_AB_MERGE_C R11, RZ, R0, RZ ;  /* 0x00000000ff0b723e */ /* 0x000fe400048070ff */
[----:B------:R-:W-:-:S03]  /*dd20*/  ISETP.LT.OR P3, PT, R42, 0x59, !P1 ;  /* 0x000000592a00780c */ /* 0x000fc60004f61670 */
[----:B------:R0:W-:Y:S01]  /*dd30*/  @!P2 STG.E.U8 desc[UR14][R28.64+0x51], R9 ;  /* 0x000051091c00a986 */ /* 0x0001e2000c10110e */
[----:B------:R-:W-:-:S03]  /*dd40*/  ISETP.LT.OR P2, PT, R42, 0x5a, !P1 ;  /* 0x0000005a2a00780c */ /* 0x000fc60004f41670 */
[----:B------:R1:W-:Y:S01]  /*dd50*/  @!P6 STG.E.U8 desc[UR14][R30.64+0x51], R5 ;  /* 0x000051051e00e986 */ /* 0x0003e2000c10110e */
[----:B------:R-:W-:-:S03]  /*dd60*/  ISETP.LT.OR P6, PT, R42, 0x5a, !P0 ;  /* 0x0000005a2a00780c */ /* 0x000fc600047c1670 */
[----:B------:R-:W-:Y:S01]  /*dd70*/  @!P5 STG.E.U8 desc[UR14][R30.64+0x50], R13 ;  /* 0x0000500d1e00d986 */ /* 0x000fe2000c10110e */
[----:B0-----:R-:W-:-:S03]  /*dd80*/  F2FP.SATFINITE.E4M3.F32.PACK_AB_MERGE_C R9, RZ, R3, RZ ;  /* 0x00000003ff09723e */ /* 0x001fc600048070ff */
[----:B------:R0:W-:Y:S04]  /*dd90*/  @!P3 STG.E.U8 desc[UR14][R28.64+0x58], R7 ;  /* 0x000058071c00b986 */ /* 0x0001e8000c10110e */
[----:B------:R0:W-:Y:S01]  /*dda0*/  @!P2 STG.E.U8 desc[UR14][R28.64+0x59], R9 ;  /* 0x000059091c00a986 */ /* 0x0001e2000c10110e */
[----:B------:R-:W-:-:S03]  /*ddb0*/  FMUL R0, R221, UR20 ;  /* 0x00000014dd007c20 */ /* 0x000fc60008400000 */
[----:B------:R-:W4:Y:S01]  /*ddc0*/  LDL.LU R221, [R1+0x54] ;  /* 0x0000540001dd7983 */ /* 0x000f220000300800 */
[----:B------:R-:W-:-:S03]  /*ddd0*/  FMUL R2, R223, UR20 ;  /* 0x00000014df027c20 */ /* 0x000fc60008400000 */
[----:B------:R-:W4:Y:S01]  /*dde0*/  LDL.LU R223, [R1+0x58] ;  /* 0x0000580001df7983 */ /* 0x000f220000300800 */
[----:B-1----:R-:W-:Y:S01]  /*ddf0*/  F2FP.SATFINITE.E4M3.F32.PACK_AB_MERGE_C R5, RZ, R0, RZ ;  /* 0x00000000ff05723e */ /* 0x002fe200048070ff */
[----:B------:R-:W-:Y:S02]  /*de00*/  FMUL R3, R220, UR20 ;  /* 0x00000014dc037c20 */ /* 0x000fe40008400000 */
[----:B------:R-:W4:Y:S01]  /*de10*/  LDL.LU R220, [R1+0x5c] ;  /* 0x00005c0001dc7983 */ /* 0x000f220000300800 */
[----:B0-----:R-:W-:Y:S01]  /*de20*/  F2FP.SATFINITE.E4M3.F32.PACK_AB_MERGE_C R7, RZ, R2, RZ ;  /* 0x00000002ff07723e */ /* 0x001fe200048070ff */
[----:B------:R-:W-:Y:S01]  /*de30*/  FMUL R4, R222, UR20 ;  /* 0x00000014de047c20 */ /* 0x000fe20008400000 */
[----:B------:R-:W-:Y:S01]  /*de40*/  F2FP.SATFINITE.E4M3.F32.PACK_AB_MERGE_C R9, RZ, R3, RZ ;  /* 0x00000003ff09723e */ /* 0x000fe200048070ff */
[----:B------:R-:W4:Y:S04]  /*de50*/  LDL.LU R222, [R1+0x60] ;  /* 0x0000600001de7983 */ /* 0x000f280000300800 */
[----:B------:R0:W-:Y:S01]  /*de60*/  @!P6 STG.E.U8 desc[UR14][R30.64+0x59], R5 ;  /* 0x000059051e00e986 */ /* 0x0001e2000c10110e */
[----:B---3--:R-:W-:-:S03]  /*de70*/  FMUL R0, R225, UR20 ;  /* 0x00000014e1007c20 */ /* 0x008fc60008400000 */
[----:B------:R-:W3:Y:S02]  /*de80*/  LDL.LU R225, [R1+0x64] ;  /* 0x0000640001e17983 */ /* 0x000ee40000300800 */
[----:B0-----:R-:W-:Y:S01]  /*de90*/  F2FP.SATFINITE.E4M3.F32.PACK_AB_MERGE_C R5, RZ, R0, RZ ;  /* 0x00000000ff05723e */ /* 0x001fe200048070ff */
[----:B--2---:R-:W-:Y:S02]  /*dea0*/  FMUL R2, R227, UR20 ;  /* 0x00000014e3027c20 */ /* 0x004fe40008400000 */
[----:B------:R-:W2:Y:S01]  /*deb0*/  LDL.LU R227, [R1+0x68] ;  /* 0x0000680001e37983 */ /* 0x000ea20000300800 */
[----:B----4-:R-:W-:-:S03]  /*dec0*/  FMUL R3, R224, UR20 ;  /* 0x00000014e0037c20 */ /* 0x010fc60008400000 */
[----:B------:R-:W4:Y:S01]  /*ded0*/  LDL.LU R224, [R1+0x6c] ;  /* 0x00006c0001e07983 */ /* 0x000f220000300800 */
[----:B------:R-:W-:-:S03]  /*dee0*/  FMUL R0, R226, UR20 ;  /* 0x00000014e2007c20 */ /* 0x000fc60008400000 */
[----:B------:R-:W4:Y:S01]  /*def0*/  LDL.LU R226, [R1+0x70] ;  /* 0x0000700001e27983 */ /* 0x000f220000300800 */
[C---:B------:R-:W-:Y:S02]  /*df00*/  ISETP.LT.OR P5, PT, R42.reuse, 0x59, !P0 ;  /* 0x000000592a00780c */ /* 0x040fe400047a1670 */
[C---:B------:R-:W-:Y:S02]  /*df10*/  ISETP.LT.OR P2, PT, R42.reuse, 0x62, !P1 ;  /* 0x000000622a00780c */ /* 0x040fe40004f41670 */
[C---:B------:R-:W-:Y:S02]  /*df20*/  ISETP.LT.OR P3, PT, R42.reuse, 0x61, !P1 ;  /* 0x000000612a00780c */ /* 0x040fe40004f61670 */
[----:B------:R-:W-:-:S07]  /*df30*/  ISETP.LT.OR P6, PT, R42, 0x62, !P0 ;  /* 0x000000622a00780c */ /* 0x000fce00047c1670 */
[----:B------:R-:W-:Y:S01]  /*df40*/  @!P5 STG.E.U8 desc[UR14][R30.64+0x58], R11 ;  /* 0x0000580b1e00d986 */ /* 0x000fe2000c10110e */
[----:B------:R-:W-:-:S03]  /*df50*/  ISETP.LT.OR P5, PT, R42, 0x61, !P0 ;  /* 0x000000612a00780c */ /* 0x000fc600047a1670 */
[----:B------:R0:W-:Y:S01]  /*df60*/  @!P2 STG.E.U8 desc[UR14][R28.64+0x61], R9 ;  /* 0x000061091c00a986 */ /* 0x0001e2000c10110e */
[----:B------:R-:W-:-:S03]  /*df70*/  ISETP.LT.OR P2, PT, R42, 0x6a, !P1 ;  /* 0x0000006a2a00780c */ /* 0x000fc60004f41670 */
[----:B------:R1:W-:Y:S01]  /*df80*/  @!P3 STG.E.U8 desc[UR14][R28.64+0x60], R7 ;  /* 0x000060071c00b986 */ /* 0x0003e2000c10110e */
[----:B------:R-:W-:Y:S02]  /*df90*/  ISETP.LT.OR P3, PT, R42, 0x69, !P1 ;  /* 0x000000692a00780c */ /* 0x000fe40004f61670 */
[----:B------:R-:W-:Y:S01]  /*dfa0*/  F2FP.SATFINITE.E4M3.F32.PACK_AB_MERGE_C R13, RZ, R4, RZ ;  /* 0x00000004ff0d723e */ /* 0x000fe200048070ff */
[----:B------:R1:W-:Y:S01]  /*dfb0*/  @!P6 STG.E.U8 desc[UR14][R30.64+0x61], R5 ;  /* 0x000061051e00e986 */ /* 0x0003e2000c10110e */
[----:B0-----:R-:W-:-:S03]  /*dfc0*/  F2FP.SATFINITE.E4M3.F32.PACK_AB_MERGE_C R9, RZ, R3, RZ ;  /* 0x00000003ff09723e */ /* 0x001fc600048070ff */
[----:B------:R-:W-:Y:S01]  /*dfd0*/  @!P5 STG.E.U8 desc[UR14][R30.64+0x60], R13 ;  /* 0x0000600d1e00d986 */ /* 0x000fe2000c10110e */
[----:B-1----:R-:W-:-:S03]  /*dfe0*/  F2FP.SATFINITE.E4M3.F32.PACK_AB_MERGE_C R7, RZ, R2, RZ ;  /* 0x00000002ff07723e */ /* 0x002fc600048070ff */
[----:B------:R-:W-:Y:S01]  /*dff0*/  @!P2 STG.E.U8 desc[UR14][R28.64+0x69], R9 ;  /* 0x000069091c00a986 */ /* 0x000fe2000c10110e */
[C---:B------:R-:W-:Y:S02]  /*e000*/  ISETP.LT.OR P5, PT, R42.reuse, 0x69, !P0 ;  /* 0x000000692a00780c */ /* 0x040fe400047a1670 */
[C---:B------:R-:W-:Y:S01]  /*e010*/  ISETP.LT.OR P6, PT, R42.reuse, 0x6a, !P0 ;  /* 0x0000006a2a00780c */ /* 0x040fe200047c1670 */
[----:B------:R0:W-:Y:S01]  /*e020*/  @!P3 STG.E.U8 desc[UR14][R28.64+0x68], R7 ;  /* 0x000068071c00b986 */ /* 0x0001e2000c10110e */
[----:B------:R-:W-:Y:S01]  /*e030*/  ISETP.LT.OR P2, PT, R42, 0x72, !P1 ;  /* 0x000000722a00780c */ /* 0x000fe20004f41670 */
[----:B------:R-:W-:Y:S01]  /*e040*/  FMUL R2, R218, UR20 ;  /* 0x00000014da027c20 */ /* 0x000fe20008400000 */
[----:B------:R-:W-:Y:S02]  /*e050*/  ISETP.LT.OR P3, PT, R42, 0x71, !P1 ;  /* 0x000000712a00780c */ /* 0x000fe40004f61670 */
[----:B------:R-:W-:Y:S02]  /*e060*/  F2FP.SATFINITE.E4M3.F32.PACK_AB_MERGE_C R11, RZ, R0, RZ ;  /* 0x00000000ff0b723e */ /* 0x000fe400048070ff */
[----:B------:R-:W-:-:S03]  /*e070*/  F2FP.SATFINITE.E4M3.F32.PACK_AB_MERGE_C R5, RZ, R2, RZ ;  /* 0x00000002ff05723e */ /* 0x000fc600048070ff */
[----:B------:R-:W-:Y:S01]  /*e080*/  @!P5 STG.E.U8 desc[UR14][R30.64+0x68], R11 ;  /* 0x0000680b1e00d986 */ /* 0x000fe2000c10110e */
[----:B------:R-:W-:-:S03]  /*e090*/  ISETP.LT.OR P5, PT, R42, 0x71, !P0 ;  /* 0x000000712a00780c */ /* 0x000fc600047a1670 */
[----:B------:R-:W-:Y:S01]  /*e0a0*/  @!P6 STG.E.U8 desc[UR14][R30.64+0x69], R5 ;  /* 0x000069051e00e986 */ /* 0x000fe2000c10110e */
[----:B------:R-:W-:Y:S01]  /*e0b0*/  ISETP.LT.OR P6, PT, R42, 0x72, !P0 ;  /* 0x000000722a00780c */ /* 0x000fe200047c1670 */
[----:B------:R-:W-:Y:S01]  /*e0c0*/  FMUL R0, R221, UR20 ;  /* 0x00000014dd007c20 */ /* 0x000fe20008400000 */
[----:B------:R-:W-:-:S04]  /*e0d0*/  FMUL R3, R223, UR20 ;  /* 0x00000014df037c20 */ /* 0x000fc80008400000 */
[----:B0-----:R-:W-:Y:S02]  /*e0e0*/  F2FP.SATFINITE.E4M3.F32.PACK_AB_MERGE_C R7, RZ, R0, RZ ;  /* 0x00000000ff07723e */ /* 0x001fe400048070ff */
[----:B------:R-:W-:Y:S01]  /*e0f0*/  F2FP.SATFINITE.E4M3.F32.PACK_AB_MERGE_C R9, RZ, R3, RZ ;  /* 0x00000003ff09723e */ /* 0x000fe200048070ff */
[----:B------:R-:W-:Y:S02]  /*e100*/  FMUL R0, R220, UR20 ;  /* 0x00000014dc007c20 */ /* 0x000fe40008400000 */
[----:B------:R0:W-:Y:S01]  /*e110*/  @!P3 STG.E.U8 desc[UR14][R28.64+0x70], R7 ;  /* 0x000070071c00b986 */ /* 0x0001e2000c10110e */
[----:B------:R-:W-:-:S03]  /*e120*/  ISETP.LT.OR P3, PT, R42, 0x79, !P0 ;  /* 0x000000792a00780c */ /* 0x000fc60004761670 */
[----:B------:R1:W-:Y:S01]  /*e130*/  @!P2 STG.E.U8 desc[UR14][R28.64+0x71], R9 ;  /* 0x000071091c00a986 */ /* 0x0003e2000c10110e */
[C---:B------:R-:W-:Y:S02]  /*e140*/  ISETP.LT.OR P2, PT, R42.reuse, 0x79, !P1 ;  /* 0x000000792a00780c */ /* 0x040fe40004f41670 */
[----:B------:R-:W-:Y:S02]  /*e150*/  ISETP.LT.OR P1, PT, R42, 0x7a, !P1 ;  /* 0x0000007a2a00780c */ /* 0x000fe40004f21670 */
[----:B------:R-:W-:Y:S01]  /*e160*/  F2FP.SATFINITE.E4M3.F32.PACK_AB_MERGE_C R13, RZ, R0, RZ ;  /* 0x00000000ff0d723e */ /* 0x000fe200048070ff */
[----:B------:R-:W-:Y:S01]  /*e170*/  FMUL R0, R222, UR20 ;  /* 0x00000014de007c20 */ /* 0x000fe20008400000 */
[----:B------:R-:W-:Y:S01]  /*e180*/  ISETP.LT.OR P0, PT, R42, 0x7a, !P0 ;  /* 0x0000007a2a00780c */ /* 0x000fe20004701670 */
[----:B---3--:R-:W-:-:S03]  /*e190*/  FMUL R2, R225, UR20 ;  /* 0x00000014e1027c20 */ /* 0x008fc60008400000 */
[----:B0-----:R-:W-:Y:S02]  /*e1a0*/  F2FP.SATFINITE.E4M3.F32.PACK_AB_MERGE_C R7, RZ, R0, RZ ;  /* 0x00000000ff07723e */ /* 0x001fe400048070ff */
[----:B-1----:R-:W-:Y:S01]  /*e1b0*/  F2FP.SATFINITE.E4M3.F32.PACK_AB_MERGE_C R9, RZ, R2, RZ ;  /* 0x00000002ff09723e */ /* 0x002fe200048070ff */
[----:B--2---:R-:W-:Y:S01]  /*e1c0*/  FMUL R3, R227, UR20 ;  /* 0x00000014e3037c20 */ /* 0x004fe20008400000 */
[----:B----4-:R-:W-:Y:S01]  /*e1d0*/  FMUL R4, R224, UR20 ;  /* 0x00000014e0047c20 */ /* 0x010fe20008400000 */
[----:B------:R-:W-:-:S03]  /*e1e0*/  FMUL R5, R226, UR20 ;  /* 0x00000014e2057c20 */ /* 0x000fc60008400000 */
[----:B------:R-:W-:Y:S02]  /*e1f0*/  F2FP.SATFINITE.E4M3.F32.PACK_AB_MERGE_C R3, RZ, R3, RZ ;  /* 0x00000003ff03723e */ /* 0x000fe400048070ff */
[----:B------:R-:W-:Y:S02]  /*e200*/  F2FP.SATFINITE.E4M3.F32.PACK_AB_MERGE_C R11, RZ, R4, RZ ;  /* 0x00000004ff0b723e */ /* 0x000fe400048070ff */
[----:B------:R-:W-:Y:S01]  /*e210*/  F2FP.SATFINITE.E4M3.F32.PACK_AB_MERGE_C R5, RZ, R5, RZ ;  /* 0x00000005ff05723e */ /* 0x000fe200048070ff */
[----:B------:R0:W-:Y:S04]  /*e220*/  @!P5 STG.E.U8 desc[UR14][R30.64+0x70], R13 ;  /* 0x0000700d1e00d986 */ /* 0x0001e8000c10110e */
[----:B------:R0:W-:Y:S04]  /*e230*/  @!P6 STG.E.U8 desc[UR14][R30.64+0x71], R7 ;  /* 0x000071071e00e986 */ /* 0x0001e8000c10110e */
[----:B------:R0:W-:Y:S04]  /*e240*/  @!P2 STG.E.U8 desc[UR14][R28.64+0x78], R9 ;  /* 0x000078091c00a986 */ /* 0x0001e8000c10110e */
[----:B------:R0:W-:Y:S04]  /*e250*/  @!P1 STG.E.U8 desc[UR14][R28.64+0x79], R3 ;  /* 0x000079031c009986 */ /* 0x0001e8000c10110e */
[----:B------:R0:W-:Y:S04]  /*e260*/  @!P3 STG.E.U8 desc[UR14][R30.64+0x78], R11 ;  /* 0x0000780b1e00b986 */ /* 0x0001e8000c10110e */
[----:B------:R0:W-:Y:S02]  /*e270*/  @!P0 STG.E.U8 desc[UR14][R30.64+0x79], R5 ;  /* 0x000079051e008986 */ /* 0x0001e4000c10110e */
.L_x_289:
[----:B------:R-:W-:Y:S05]  /*e280*/  BSYNC B0 ;  /* 0x0000000000007941 */ /* 0x000fea0003800000 */
.L_x_31:
[----:B0----5:R-:W2:Y:S04]  /*e290*/  LDL.LU R3, [R1+0x74] ;  /* 0x0000740001037983 */ /* 0x021ea80000300800 */
[----:B------:R-:W2:Y:S01]  /*e2a0*/  LDL.LU R2, [R1+0x78] ;  /* 0x0000780001027983 */ /* 0x000ea20000300800 */
[----:B------:R-:W-:Y:S01]  /*e2b0*/  ULDC UR6, c[0x0][0xc] ;  /* 0x0000030000067ab9 */ /* 0x000fe20000000800 */
[----:B------:R-:W-:Y:S01]  /*e2c0*/  ULDC UR7, c[0x0][0x10] ;  /* 0x0000040000077ab9 */ /* 0x000fe20000000800 */
[----:B------:R-:W2:Y:S01]  /*e2d0*/  LDC R5, c[0x0][0x14] ;  /* 0x00000500ff057b82 */ /* 0x000ea20000000800 */
[----:B------:R-:W-:Y:S01]  /*e2e0*/  UIMAD.WIDE.U32 UR6, UR6, UR7, URZ ;  /* 0x00000007060672a5 */ /* 0x000fe2000f8e003f */
[----:B------:R-:W-:Y:S01]  /*e2f0*/  PRMT R0, RZ, 0x7610, R0 ;  /* 0x00007610ff007816 */ /* 0x000fe20000000000 */
[----:B------:R-:W-:-:S04]  /*e300*/  UMOV UR22, 0xffffffff ;  /* 0xffffffff00167882 */ /* 0x000fc80000000000 */
[----:B--2---:R-:W-:-:S04]  /*e310*/  IMAD.WIDE.U32 R2, R5, UR6, R2 ;  /* 0x0000000605027c25 */ /* 0x004fc8000f8e0002 */
[----:B------:R-:W-:Y:S01]  /*e320*/  IMAD R5, R5, UR7, RZ ;  /* 0x0000000705057c24 */ /* 0x000fe2000f8e02ff */
[----:B------:R-:W-:Y:S01]  /*e330*/  ULDC.64 UR6, c[0x0][0x650] ;  /* 0x0001940000067ab9 */ /* 0x000fe20000000a00 */
[----:B------:R-:W-:Y:S01]  /*e340*/  IMAD.MOV.U32 R19, RZ, RZ, R2 ;  /* 0x000000ffff137224 */ /* 0x000fe200078e0002 */
[----:B------:R-:W-:Y:S01]  /*e350*/  ISETP.GE.U32.AND P0, PT, R2, UR6, PT ;  /* 0x0000000602007c0c */ /* 0x000fe2000bf06070 */
[----:B------:R-:W-:Y:S02]  /*e360*/  IMAD.IADD R22, R3, 0x1, R5 ;  /* 0x0000000103167824 */ /* 0x000fe400078e0205 */
[----:B------:R-:W-:-:S03]  /*e370*/  IMAD.MOV.U32 R2, RZ, RZ, -0x1 ;  /* 0xffffffffff027424 */ /* 0x000fc600078e00ff */
[----:B------:R0:W-:Y:S01]  /*e380*/  STL [R1+0x74], R22 ;  /* 0x0000741601007387 */ /* 0x0001e20000100800 */
[----:B------:R-:W-:-:S03]  /*e390*/  ISETP.GE.U32.AND.EX P0, PT, R22, UR7, PT, P0 ;  /* 0x0000000716007c0c */ /* 0x000fc6000bf06100 */
[----:B------:R0:W-:Y:S04]  /*e3a0*/  STL [R1+0x78], R19 ;  /* 0x0000781301007387 */ /* 0x0001e80000100800 */
[----:B------:R0:W-:Y:S06]  /*e3b0*/  STL [R1+0x7c], R2 ;  /* 0x00007c0201007387 */ /* 0x0001ec0000100800 */
[----:B------:R-:W-:Y:S05]  /*e3c0*/  @P0 BRA `(.L_x_290) ;  /* 0x00000004006c0947 */ /* 0x000fea0003800000 */
[----:B------:R-:W2:Y:S01]  /*e3d0*/  S2R R14, SR_CTAID.X ;  /* 0x00000000000e7919 */ /* 0x000ea20000002500 */
[----:B------:R-:W5:Y:S01]  /*e3e0*/  LDC.64 R8, c[0x0][0x628] ;  /* 0x00018a00ff087b82 */ /* 0x000f620000000a00 */
[----:B------:R-:W-:Y:S01]  /*e3f0*/  ULDC UR6, c[0x0][0x150] ;  /* 0x0000540000067ab9 */ /* 0x000fe20000000800 */
[----:B------:R-:W-:Y:S01]  /*e400*/  IMAD.MOV.U32 R6, RZ, RZ, R19 ;  /* 0x000000ffff067224 */ /* 0x000fe200078e0013 */
[----:B------:R-:W0:Y:S01]  /*e410*/  S2R R16, SR_CTAID.Y ;  /* 0x0000000000107919 */ /* 0x000e220000002600 */
[----:B------:R-:W-:-:S04]  /*e420*/  IMAD.MOV.U32 R7, RZ, RZ, R22 ;  /* 0x000000ffff077224 */ /* 0x000fc800078e0016 */
[----:B------:R-:W0:Y:S08]  /*e430*/  LDC R17, c[0x0][0x144] ;  /* 0x00005100ff117b82 */ /* 0x000e300000000800 */
[----:B------:R-:W0:Y:S08]  /*e440*/  LDC R10, c[0x0][0x630] ;  /* 0x00018c00ff0a7b82 */ /* 0x000e300000000800 */
[----:B------:R-:W0:Y:S01]  /*e450*/  LDC.64 R12, c[0x0][0x620] ;  /* 0x00018800ff0c7b82 */ /* 0x000e220000000a00 */
[----:B-----5:R-:W-:-:S04]  /*e460*/  ISETP.NE.U32.AND P0, PT, R8, RZ, PT ;  /* 0x000000ff0800720c */ /* 0x020fc80003f05070 */
[----:B------:R-:W-:Y:S02]  /*e470*/  ISETP.NE.AND.EX P0, PT, R9, RZ, PT, P0 ;  /* 0x000000ff0900720c */ /* 0x000fe40003f05300 */
[----:B--2---:R-:W-:-:S05]  /*e480*/  I2FP.F32.U32 R0, R14 ;  /* 0x0000000e00007245 */ /* 0x004fca0000201000 */
[----:B------:R-:W-:-:S04]  /*e490*/  FMUL R0, R0, UR6 ;  /* 0x0000000600007c20 */ /* 0x000fc80008400000 */
[----:B------:R2:W0:Y:S02]  /*e4a0*/  F2I.U32.TRUNC.NTZ R15, R0 ;  /* 0x00000000000f7305 */ /* 0x000424000020f000 */
[----:B------:R-:W-:Y:S05]  /*e4b0*/  @!P0 BRA `(.L_x_291) ;  /* 0x0000000000288947 */ /* 0x000fea0003800000 */
[----:B--2---:R-:W2:Y:S02]  /*e4c0*/  LDC R0, c[0x0][0x634] ;  /* 0x00018d00ff007b82 */ /* 0x004ea40000000800 */
[----:B--2---:R-:W-:-:S05]  /*e4d0*/  IADD3 R7, P0, R19, R0, RZ ;  /* 0x0000000013077210 */ /* 0x004fca0007f1e0ff */
[----:B------:R-:W-:-:S04]  /*e4e0*/  IMAD.X R11, RZ, RZ, R22, P0 ;  /* 0x000000ffff0b7224 */ /* 0x000fc800000e0616 */
[----:B0-----:R-:W-:-:S04]  /*e4f0*/  IMAD.WIDE.U32 R2, R11, R8, RZ ;  /* 0x000000080b027225 */ /* 0x001fc800078e00ff */
[----:B------:R-:W-:-:S04]  /*e500*/  IMAD.WIDE.U32 R4, P0, R7, R9, R2 ;  /* 0x0000000907047225 */ /* 0x000fc80007800002 */
[----:B------:R-:W-:-:S04]  /*e510*/  IMAD.WIDE.U32 R2, R7, R8, RZ ;  /* 0x0000000807027225 */ /* 0x000fc800078e00ff */
[----:B------:R-:W-:Y:S01]  /*e520*/  IMAD.X R7, RZ, RZ, RZ, P0 ;  /* 0x000000ffff077224 */ /* 0x000fe200000e06ff */
[----:B------:R-:W-:Y:S01]  /*e530*/  IADD3 RZ, P0, R3, R4, RZ ;  /* 0x0000000403ff7210 */ /* 0x000fe20007f1e0ff */
[----:B------:R-:W-:-:S04]  /*e540*/  IMAD.MOV.U32 R6, RZ, RZ, R5 ;  /* 0x000000ffff067224 */ /* 0x000fc800078e0005 */
[----:B------:R-:W-:-:S08]  /*e550*/  IMAD.WIDE.U32.X R6, R11, R9, R6, P0 ;  /* 0x000000090b067225 */ /* 0x000fd000000e0406 */
.L_x_291:
[-CC-:B0-----:R-:W-:Y:S01]  /*e560*/  SHF.R.U64 R24, R6, R10.reuse, R7.reuse ;  /* 0x0000000a06187219 */ /* 0x181fe20000001207 */
[----:B------:R-:W0:Y:S01]  /*e570*/  LDC.64 R20, c[0x0][0x640] ;  /* 0x00019000ff147b82 */ /* 0x000e220000000a00 */
[----:B--2---:R-:W-:Y:S01]  /*e580*/  SHF.R.U32.HI R0, RZ, R10, R7 ;  /* 0x0000000aff007219 */ /* 0x004fe20000011607 */
[----:B------:R-:W-:Y:S01]  /*e590*/  IMAD.MOV.U32 R2, RZ, RZ, R19 ;  /* 0x000000ffff027224 */ /* 0x000fe200078e0013 */
[----:B------:R-:W-:Y:S01]  /*e5a0*/  IADD3 R5, P0, RZ, -R24, RZ ;  /* 0x80000018ff057210 */ /* 0x000fe20007f1e0ff */
[----:B------:R-:W-:Y:S01]  /*e5b0*/  IMAD.MOV R15, RZ, RZ, -R15 ;  /* 0x000000ffff0f7224 */ /* 0x000fe200078e0a0f */
[----:B------:R-:W-:Y:S01]  /*e5c0*/  ULDC UR6, c[0x0][0x154] ;  /* 0x0000550000067ab9 */ /* 0x000fe20000000800 */
[----:B------:R-:W-:Y:S02]  /*e5d0*/  IMAD.MOV.U32 R7, RZ, RZ, 0x1 ;  /* 0x00000001ff077424 */ /* 0x000fe400078e00ff */
[----:B------:R-:W2:Y:S01]  /*e5e0*/  LDC R4, c[0x0][0x618] ;  /* 0x00018600ff047b82 */ /* 0x000ea20000000800 */
[----:B------:R-:W-:-:S02]  /*e5f0*/  IMAD.X R3, RZ, RZ, ~R0, P0 ;  /* 0x000000ffff037224 */ /* 0x000fc400000e0e00 */
[----:B------:R-:W-:Y:S02]  /*e600*/  IMAD R15, R17, R15, R14 ;  /* 0x0000000f110f7224 */ /* 0x000fe400078e020e */
[-C--:B------:R-:W-:Y:S02]  /*e610*/  IMAD R0, R3, R12.reuse, RZ ;  /* 0x0000000c03007224 */ /* 0x080fe400078e02ff */
[----:B------:R-:W-:Y:S01]  /*e620*/  IMAD.MOV.U32 R3, RZ, RZ, R22 ;  /* 0x000000ffff037224 */ /* 0x000fe200078e0016 */
[----:B------:R-:W5:Y:S01]  /*e630*/  LDC R6, c[0x0][0x608] ;  /* 0x00018200ff067b82 */ /* 0x000f620000000800 */
[----:B------:R-:W-:-:S04]  /*e640*/  IMAD.WIDE.U32 R2, R5, R12, R2 ;  /* 0x0000000c05027225 */ /* 0x000fc800078e0002 */
[----:B------:R-:W-:-:S03]  /*e650*/  IMAD R5, R5, R13, R0 ;  /* 0x0000000d05057224 */ /* 0x000fc600078e0200 */
[----:B------:R-:W1:Y:S01]  /*e660*/  LDC R18, c[0x0][0x658] ;  /* 0x00019600ff127b82 */ /* 0x000e620000000800 */
[----:B------:R-:W-:Y:S01]  /*e670*/  I2FP.F32.U32 R0, R16 ;  /* 0x0000001000007245 */ /* 0x000fe20000201000 */
[----:B------:R-:W-:Y:S01]  /*e680*/  IMAD.IADD R3, R3, 0x1, R5 ;  /* 0x0000000103037824 */ /* 0x000fe200078e0205 */
[----:B0-----:R-:W-:Y:S01]  /*e690*/  ISETP.NE.U32.AND P0, PT, R20, RZ, PT ;  /* 0x000000ff1400720c */ /* 0x001fe20003f05070 */
[----:B------:R-:W-:Y:S02]  /*e6a0*/  IMAD.MOV.U32 R5, RZ, RZ, -0x1 ;  /* 0xffffffffff057424 */ /* 0x000fe400078e00ff */
[----:B------:R-:W-:Y:S02]  /*e6b0*/  FMUL R0, R0, UR6 ;  /* 0x0000000600007c20 */ /* 0x000fe40008400000 */
[----:B------:R-:W0:Y:S01]  /*e6c0*/  LDC R13, c[0x0][0x148] ;  /* 0x00005200ff0d7b82 */ /* 0x000e220000000800 */
[----:B--2---:R-:W-:Y:S01]  /*e6d0*/  SHF.R.U64 R10, R2, R4, R3 ;  /* 0x00000004020a7219 */ /* 0x004fe20000001203 */
[----:B------:R2:W0:Y:S01]  /*e6e0*/  F2I.U32.TRUNC.NTZ R12, R0 ;  /* 0x00000000000c7305 */ /* 0x000422000020f000 */
[----:B------:R-:W-:-:S02]  /*e6f0*/  ISETP.NE.AND.EX P0, PT, R21, RZ, PT, P0 ;  /* 0x000000ff1500720c */ /* 0x000fc40003f05300 */
[----:B------:R-:W-:-:S03]  /*e700*/  SHF.R.U32.HI R3, RZ, R4, R3 ;  /* 0x00000004ff037219 */ /* 0x000fc60000011603 */
[----:B------:R-:W0:Y:S01]  /*e710*/  LDC R14, c[0x0][0x600] ;  /* 0x00018000ff0e7b82 */ /* 0x000e220000000800 */
[-CC-:B-----5:R-:W-:Y:S02]  /*e720*/  SHF.R.U64 R8, R10, R6.reuse, R3.reuse ;  /* 0x000000060a087219 */ /* 0x1a0fe40000001203 */
[----:B------:R-:W-:-:S05]  /*e730*/  SHF.R.U32.HI R3, RZ, R6, R3 ;  /* 0x00000006ff037219 */ /* 0x000fca0000011603 */
[----:B------:R-:W0:Y:S01]  /*e740*/  LDC R19, c[0x0][0x648] ;  /* 0x00019200ff137b82 */ /* 0x000e220000000800 */
[-CC-:B-1----:R-:W-:Y:S02]  /*e750*/  SHF.R.U64 R11, R8, R18.reuse, R3.reuse ;  /* 0x00000012080b7219 */ /* 0x182fe40000001203 */
[-C--:B------:R-:W-:Y:S02]  /*e760*/  SHF.L.U32 R5, R5, R18.reuse, RZ ;  /* 0x0000001205057219 */ /* 0x080fe400000006ff */
[-C--:B------:R-:W-:Y:S01]  /*e770*/  SHF.R.U32.HI R3, RZ, R18.reuse, R3 ;  /* 0x00000012ff037219 */ /* 0x080fe20000011603 */
[----:B------:R-:W-:Y:S01]  /*e780*/  IMAD.MOV.U32 R2, RZ, RZ, R11 ;  /* 0x000000ffff027224 */ /* 0x000fe200078e000b */
[----:B------:R-:W-:Y:S01]  /*e790*/  SHF.L.U32 R40, R7, R18, RZ ;  /* 0x0000001207287219 */ /* 0x000fe200000006ff */
[----:B------:R-:W1:Y:S01]  /*e7a0*/  LDC R22, c[0x0][0x638] ;  /* 0x00018e00ff167b82 */ /* 0x000e620000000800 */
[----:B------:R-:W-:-:S07]  /*e7b0*/  LOP3.LUT R17, RZ, R5, RZ, 0x33, !PT ;  /* 0x00000005ff117212 */ /* 0x000fce00078e33ff */
[----:B------:R-:W0:Y:S01]  /*e7c0*/  LDC R23, c[0x0][0x610] ;  /* 0x00018400ff177b82 */ /* 0x000e220000000800 */
[----:B--2---:R-:W-:Y:S05]  /*e7d0*/  @!P0 BRA `(.L_x_292) ;  /* 0x0000000000288947 */ /* 0x004fea0003800000 */
[----:B------:R-:W2:Y:S02]  /*e7e0*/  LDC R0, c[0x0][0x64c] ;  /* 0x00019300ff007b82 */ /* 0x000ea40000000800 */
[----:B--2---:R-:W-:-:S05]  /*e7f0*/  IADD3 R7, P0, R11, R0, RZ ;  /* 0x000000000b077210 */ /* 0x004fca0007f1e0ff */
        /* <DEDUP_REMOVED lines=8> */
.L_x_292:
[----:B0-----:R-:W-:Y:S01]  /*e880*/  SHF.R.U64 R0, R2, R19, R3 ;  /* 0x0000001302007219 */ /* 0x001fe20000001203 */
[----:B------:R-:W-:Y:S01]  /*e890*/  VIADD R3, R14, 0xffffffff ;  /* 0xffffffff0e037836 */ /* 0x000fe20000000000 */
[----:B------:R-:W-:Y:S01]  /*e8a0*/  LOP3.LUT R5, R8, R17, RZ, 0xc0, !PT ;  /* 0x0000001108057212 */ /* 0x000fe200078ec0ff */
[----:B------:R-:W-:Y:S01]  /*e8b0*/  IMAD.MOV R12, RZ, RZ, -R12 ;  /* 0x000000ffff0c7224 */ /* 0x000fe200078e0a0c */
[----:B------:R-:W-:Y:S01]  /*e8c0*/  R2UR UR22, R24 ;  /* 0x00000000181672ca */ /* 0x000fe200000e0000 */
[----:B------:R-:W-:Y:S01]  /*e8d0*/  IMAD.MOV R2, RZ, RZ, -R0 ;  /* 0x000000ffff027224 */ /* 0x000fe200078e0a00 */
[----:B------:R-:W-:Y:S01]  /*e8e0*/  LOP3.LUT R3, R10, R3, RZ, 0xc0, !PT ;  /* 0x000000030a037212 */ /* 0x000fe200078ec0ff */
[----:B------:R-:W-:Y:S02]  /*e8f0*/  IMAD R40, R40, R0, R5 ;  /* 0x0000000028287224 */ /* 0x000fe400078e0205 */
[----:B------:R-:W-:Y:S02]  /*e900*/  @P4 IMAD R15, R13, R12, R16 ;  /* 0x0000000c0d0f4224 */ /* 0x000fe400078e0210 */
[----:B-1----:R-:W-:-:S02]  /*e910*/  IMAD R0, R2, R22, R11 ;  /* 0x0000001602007224 */ /* 0x002fc400078e020b */
[----:B------:R-:W-:Y:S02]  /*e920*/  IMAD R40, R40, R23, R15 ;  /* 0x0000001728287224 */ /* 0x000fe400078e020f */
[----:B------:R-:W-:Y:S02]  /*e930*/  IMAD R3, R0, R14, R3 ;  /* 0x0000000e00037224 */ /* 0x000fe400078e0203 */
[----:B------:R-:W-:-:S03]  /*e940*/  IMAD.MOV.U32 R0, RZ, RZ, 0x1 ;  /* 0x00000001ff007424 */ /* 0x000fc600078e00ff */
[----:B------:R-:W-:Y:S02]  /*e950*/  SEL R2, R3, R40, !P4 ;  /* 0x0000002803027207 */ /* 0x000fe40006000000 */
[----:B------:R-:W-:-:S03]  /*e960*/  SEL R40, R40, R3, !P4 ;  /* 0x0000000328287207 */ /* 0x000fc60006000000 */
[----:B------:R2:W-:Y:S04]  /*e970*/  STL [R1+0x7c], R2 ;  /* 0x00007c0201007387 */ /* 0x0005e80000100800 */
.L_x_290:
[----:B------:R-:W-:Y:S01]  /*e980*/  UIADD3 UR5, UR9, UR5, URZ ;  /* 0x0000000509057290 */ /* 0x000fe2000fffe03f */
[----:B------:R0:W-:Y:S01]  /*e990*/  STL [R1+0x80], R40 ;  /* 0x0000802801007387 */ /* 0x0001e20000100800 */
[----:B------:R-:W-:Y:S02]  /*e9a0*/  LOP3.LUT P0, RZ, R0, 0xff, RZ, 0xc0, !PT ;  /* 0x000000ff00ff7812 */ /* 0x000fe4000780c0ff */
[----:B------:R-:W-:Y:S02]  /*e9b0*/  USHF.R.U32.HI UR6, URZ, 0x1, UR5 ;  /* 0x000000013f067899 */ /* 0x000fe40008011605 */
[----:B------:R-:W-:Y:S02]  /*e9c0*/  UISETP.GT.U32.AND UP0, UPT, UR5, 0x1, UPT ;  /* 0x000000010500788c */ /* 0x000fe4000bf04070 */
[----:B------:R-:W-:Y:S02]  /*e9d0*/  ULOP3.LUT UR6, UR6, 0x1, URZ, 0xc0, !UPT ;  /* 0x0000000106067892 */ /* 0x000fe4000f8ec03f */
[----:B------:R-:W-:-:S02]  /*e9e0*/  UISETP.LT.U32.AND UP0, UPT, UR9, 0x2, UP0 ;  /* 0x000000020900788c */ /* 0x000fc40008701070 */
[----:B------:R-:W-:Y:S02]  /*e9f0*/  UISETP.NE.U32.AND UP1, UPT, UR6, 0x1, UPT ;  /* 0x000000010600788c */ /* 0x000fe4000bf25070 */
[----:B------:R-:W-:Y:S02]  /*ea00*/  USEL UR7, URZ, 0x1, !UP0 ;  /* 0x000000013f077887 */ /* 0x000fe4000c000000 */
[----:B------:R-:W-:Y:S02]  /*ea10*/  UISETP.GT.U32.AND UP1, UPT, UR9, 0x1, !UP1 ;  /* 0x000000010900788c */ /* 0x000fe4000cf24070 */
[----:B------:R-:W-:Y:S02]  /*ea20*/  ULOP3.LUT UR5, UR5, 0x1, URZ, 0xc0, !UPT ;  /* 0x0000000105057892 */ /* 0x000fe4000f8ec03f */
[----:B------:R-:W-:-:S04]  /*ea30*/  USEL UR6, URZ, 0x1, !UP1 ;  /* 0x000000013f067887 */ /* 0x000fc8000c800000 */
[----:B------:R-:W-:Y:S01]  /*ea40*/  ULOP3.LUT UR4, UR6, UR4, UR7, 0x96, !UPT ;  /* 0x0000000406047292 */ /* 0x000fe2000f8e9607 */
[----:B0-----:R-:W-:Y:S11]  /*ea50*/  @P0 BRA `(.L_x_293) ;  /* 0xffffff2400600947 */ /* 0x001ff6000383ffff */
[----:B------:R-:W-:Y:S05]  /*ea60*/  EXIT ;  /* 0x000000000000794d */ /* 0x000fea0003800000 */
.L_x_3:
[----:B------:R-:W2:Y:S01]  /*ea70*/  LDL R16, [R1+0x78] ;  /* 0x0000780001107983 */ /* 0x000ea20000100800 */
[----:B------:R-:W-:-:S03]  /*ea80*/  ULDC.64 UR4, c[0x0][0x650] ;  /* 0x0001940000047ab9 */ /* 0x000fc60000000a00 */
[----:B------:R-:W3:Y:S01]  /*ea90*/  LDL R17, [R1+0x74] ;  /* 0x0000740001117983 */ /* 0x000ee20000100800 */
[----:B------:R-:W-:Y:S01]  /*eaa0*/  PRMT R4, RZ, 0x7610, R4 ;  /* 0x00007610ff047816 */ /* 0x000fe20000000004 */
[----:B------:R-:W-:Y:S02]  /*eab0*/  IMAD.MOV.U32 R5, RZ, RZ, -0x1 ;  /* 0xffffffffff057424 */ /* 0x000fe400078e00ff */
[----:B------:R-:W-:Y:S02]  /*eac0*/  IMAD.MOV.U32 R6, RZ, RZ, -0x1 ;  /* 0xffffffffff067424 */ /* 0x000fe400078e00ff */
[----:B------:R-:W-:Y:S01]  /*ead0*/  IMAD.MOV.U32 R11, RZ, RZ, -0x1 ;  /* 0xffffffffff0b7424 */ /* 0x000fe200078e00ff */
[----:B--2---:R-:W-:-:S04]  /*eae0*/  ISETP.GE.U32.AND P0, PT, R16, UR4, PT ;  /* 0x0000000410007c0c */ /* 0x004fc8000bf06070 */
[----:B---3--:R-:W-:-:S13]  /*eaf0*/  ISETP.GE.U32.AND.EX P0, PT, R17, UR5, PT, P0 ;  /* 0x0000000511007c0c */ /* 0x008fda000bf06100 */
[----:B------:R-:W-:Y:S05]  /*eb00*/  @P0 BRA `(.L_x_294) ;  /* 0x00000004005c0947 */ /* 0x000fea0003800000 */
        /* <DEDUP_REMOVED lines=18> */
.L_x_295:
[-CC-:B------:R-:W-:Y:S01]  /*ec30*/  SHF.R.U64 R11, R8, R12.reuse, R9.reuse ;  /* 0x0000000c080b7219 */ /* 0x180fe20000001209 */
[----:B------:R-:W0:Y:S01]  /*ec40*/  LDC.64 R20, c[0x0][0x640] ;  /* 0x00019000ff147b82 */ /* 0x000e220000000a00 */
[----:B------:R-:W-:Y:S01]  /*ec50*/  SHF.R.U32.HI R3, RZ, R12, R9 ;  /* 0x0000000cff037219 */ /* 0x000fe20000011609 */
[----:B------:R-:W-:Y:S01]  /*ec60*/  ULDC UR4, c[0x0][0x150] ;  /* 0x0000540000047ab9 */ /* 0x000fe20000000800 */
[----:B------:R-:W-:Y:S01]  /*ec70*/  IADD3 R7, P0, RZ, -R11, RZ ;  /* 0x8000000bff077210 */ /* 0x000fe20007f1e0ff */
[----:B------:R-:W-:Y:S01]  /*ec80*/  IMAD.MOV.U32 R4, RZ, RZ, R16 ;  /* 0x000000ffff047224 */ /* 0x000fe200078e0010 */
[----:B------:R-:W-:Y:S01]  /*ec90*/  I2FP.F32.U32 R6, R2 ;  /* 0x0000000200067245 */ /* 0x000fe20000201000 */
[----:B------:R-:W-:Y:S02]  /*eca0*/  IMAD.MOV.U32 R5, RZ, RZ, R17 ;  /* 0x000000ffff057224 */ /* 0x000fe400078e0011 */
[----:B------:R-:W1:Y:S01]  /*ecb0*/  LDC R10, c[0x0][0x618] ;  /* 0x00018600ff0a7b82 */ /* 0x000e620000000800 */
[----:B------:R-:W-:-:S02]  /*ecc0*/  IMAD.X R3, RZ, RZ, ~R3, P0 ;  /* 0x000000ffff037224 */ /* 0x000fc400000e0e03 */
[----:B------:R-:W-:Y:S01]  /*ecd0*/  FMUL R9, R6, UR4 ;  /* 0x0000000406097c20 */ /* 0x000fe20008400000 */
[----:B------:R-:W-:Y:S01]  /*ece0*/  IMAD.WIDE.U32 R4, R7, R14, R4 ;  /* 0x0000000e07047225 */ /* 0x000fe200078e0004 */
[----:B------:R-:W-:-:S03]  /*ecf0*/  ULDC UR4, c[0x0][0x154] ;  /* 0x0000550000047ab9 */ /* 0x000fc60000000800 */
[----:B------:R-:W-:Y:S01]  /*ed00*/  IMAD R6, R3, R14, RZ ;  /* 0x0000000e03067224 */ /* 0x000fe200078e02ff */
[----:B------:R-:W2:Y:S01]  /*ed10*/  LDC R13, c[0x0][0x144] ;  /* 0x00005100ff0d7b82 */ /* 0x000ea20000000800 */
[----:B------:R-:W3:Y:S02]  /*ed20*/  F2I.U32.TRUNC.NTZ R9, R9 ;  /* 0x0000000900097305 */ /* 0x000ee4000020f000 */
[----:B------:R-:W-:Y:S02]  /*ed30*/  IMAD R3, R7, R15, R6 ;  /* 0x0000000f07037224 */ /* 0x000fe400078e0206 */
[----:B------:R-:W-:Y:S02]  /*ed40*/  IMAD.MOV.U32 R6, RZ, RZ, -0x1 ;  /* 0xffffffffff067424 */ /* 0x000fe400078e00ff */
[----:B------:R-:W-:Y:S01]  /*ed50*/  IMAD.IADD R3, R5, 0x1, R3 ;  /* 0x0000000105037824 */ /* 0x000fe200078e0203 */
[----:B------:R-:W4:Y:S01]  /*ed60*/  LDC R12, c[0x0][0x608] ;  /* 0x00018200ff0c7b82 */ /* 0x000f220000000800 */
[----:B------:R-:W-:-:S02]  /*ed70*/  I2FP.F32.U32 R5, R0 ;  /* 0x0000000000057245 */ /* 0x000fc40000201000 */
[----:B0-----:R-:W-:-:S03]  /*ed80*/  ISETP.NE.U32.AND P0, PT, R20, RZ, PT ;  /* 0x000000ff1400720c */ /* 0x001fc60003f05070 */
[----:B------:R-:W-:Y:S01]  /*ed90*/  FMUL R5, R5, UR4 ;  /* 0x0000000405057c20 */ /* 0x000fe20008400000 */
[----:B------:R-:W-:Y:S01]  /*eda0*/  ISETP.NE.AND.EX P0, PT, R21, RZ, PT, P0 ;  /* 0x000000ff1500720c */ /* 0x000fe20003f05300 */
[----:B------:R-:W0:Y:S01]  /*edb0*/  LDC R7, c[0x0][0x658] ;  /* 0x00019600ff077b82 */ /* 0x000e220000000800 */
[-C--:B-1----:R-:W-:Y:S01]  /*edc0*/  SHF.R.U64 R8, R4, R10.reuse, R3 ;  /* 0x0000000a04087219 */ /* 0x082fe20000001203 */
[----:B---3--:R-:W-:Y:S01]  /*edd0*/  IMAD.MOV R4, RZ, RZ, -R9 ;  /* 0x000000ffff047224 */ /* 0x008fe200078e0a09 */
[----:B------:R-:W-:Y:S02]  /*ede0*/  SHF.R.U32.HI R3, RZ, R10, R3 ;  /* 0x0000000aff037219 */ /* 0x000fe40000011603 */
[----:B------:R1:W3:Y:S03]  /*edf0*/  F2I.U32.TRUNC.NTZ R10, R5 ;  /* 0x00000005000a7305 */ /* 0x0002e6000020f000 */
[----:B------:R-:W1:Y:S01]  /*ee00*/  LDC R17, c[0x0][0x148] ;  /* 0x00005200ff117b82 */ /* 0x000e620000000800 */
[----:B--2---:R-:W-:-:S02]  /*ee10*/  IMAD R19, R13, R4, R2 ;  /* 0x000000040d137224 */ /* 0x004fc400078e0202 */
[----:B------:R-:W-:-:S05]  /*ee20*/  IMAD.MOV.U32 R4, RZ, RZ, 0x1 ;  /* 0x00000001ff047424 */ /* 0x000fca00078e00ff */
[----:B------:R-:W2:Y:S01]  /*ee30*/  LDC R14, c[0x0][0x600] ;  /* 0x00018000ff0e7b82 */ /* 0x000ea20000000800 */
[-CC-:B----4-:R-:W-:Y:S02]  /*ee40*/  SHF.R.U64 R13, R8, R12.reuse, R3.reuse ;  /* 0x0000000c080d7219 */ /* 0x190fe40000001203 */
[----:B------:R-:W-:-:S05]  /*ee50*/  SHF.R.U32.HI R2, RZ, R12, R3 ;  /* 0x0000000cff027219 */ /* 0x000fca0000011603 */
[----:B------:R-:W4:Y:S01]  /*ee60*/  LDC R16, c[0x0][0x648] ;  /* 0x00019200ff107b82 */ /* 0x000f220000000800 */
[-CC-:B0-----:R-:W-:Y:S02]  /*ee70*/  SHF.R.U64 R15, R13, R7.reuse, R2.reuse ;  /* 0x000000070d0f7219 */ /* 0x181fe40000001202 */
[-C--:B------:R-:W-:Y:S02]  /*ee80*/  SHF.L.U32 R6, R6, R7.reuse, RZ ;  /* 0x0000000706067219 */ /* 0x080fe400000006ff */
[-C--:B------:R-:W-:Y:S01]  /*ee90*/  SHF.R.U32.HI R3, RZ, R7.reuse, R2 ;  /* 0x00000007ff037219 */ /* 0x080fe20000011602 */
[----:B------:R-:W-:Y:S01]  /*eea0*/  IMAD.MOV.U32 R2, RZ, RZ, R15 ;  /* 0x000000ffff027224 */ /* 0x000fe200078e000f */
[----:B------:R-:W-:Y:S01]  /*eeb0*/  SHF.L.U32 R12, R4, R7, RZ ;  /* 0x00000007040c7219 */ /* 0x000fe200000006ff */
[----:B------:R-:W0:Y:S01]  /*eec0*/  LDC R18, c[0x0][0x638] ;  /* 0x00018e00ff127b82 */ /* 0x000e220000000800 */
[----:B------:R-:W-:-:S07]  /*eed0*/  LOP3.LUT R22, RZ, R6, RZ, 0x33, !PT ;  /* 0x00000006ff167212 */ /* 0x000fce00078e33ff */
        /* <DEDUP_REMOVED lines=12> */
.L_x_296:
[----:B----4-:R-:W-:Y:S01]  /*efa0*/  SHF.R.U64 R3, R2, R16, R3 ;  /* 0x0000001002037219 */ /* 0x010fe20000001203 */
[----:B--2---:R-:W-:Y:S01]  /*efb0*/  VIADD R5, R14, 0xffffffff ;  /* 0xffffffff0e057836 */ /* 0x004fe20000000000 */
[----:B------:R-:W-:Y:S01]  /*efc0*/  LOP3.LUT R2, R13, R22, RZ, 0xc0, !PT ;  /* 0x000000160d027212 */ /* 0x000fe200078ec0ff */
[----:B------:R-:W-:Y:S02]  /*efd0*/  IMAD.MOV R10, RZ, RZ, -R10 ;  /* 0x000000ffff0a7224 */ /* 0x000fe400078e0a0a */
[----:B------:R-:W-:Y:S02]  /*efe0*/  IMAD.MOV R4, RZ, RZ, -R3 ;  /* 0x000000ffff047224 */ /* 0x000fe400078e0a03 */
[----:B------:R-:W-:Y:S01]  /*eff0*/  IMAD R2, R12, R3, R2 ;  /* 0x000000030c027224 */ /* 0x000fe200078e0202 */
[----:B------:R-:W-:Y:S01]  /*f000*/  LOP3.LUT R3, R8, R5, RZ, 0xc0, !PT ;  /* 0x0000000508037212 */ /* 0x000fe200078ec0ff */
[----:B------:R-:W-:Y:S02]  /*f010*/  @P4 IMAD R19, R17, R10, R0 ;  /* 0x0000000a11134224 */ /* 0x000fe400078e0200 */
[----:B0-----:R-:W-:-:S02]  /*f020*/  IMAD R0, R4, R18, R15 ;  /* 0x0000001204007224 */ /* 0x001fc400078e020f */
[----:B------:R-:W-:Y:S02]  /*f030*/  IMAD R5, R2, R23, R19 ;  /* 0x0000001702057224 */ /* 0x000fe400078e0213 */
[----:B------:R-:W-:Y:S02]  /*f040*/  IMAD R0, R0, R14, R3 ;  /* 0x0000000e00007224 */ /* 0x000fe400078e0203 */
[----:B------:R-:W-:-:S03]  /*f050*/  IMAD.MOV.U32 R4, RZ, RZ, 0x1 ;  /* 0x00000001ff047424 */ /* 0x000fc600078e00ff */
[----:B------:R-:W-:Y:S02]  /*f060*/  SEL R6, R0, R5, !P4 ;  /* 0x0000000500067207 */ /* 0x000fe40006000000 */
[----:B------:R-:W-:-:S07]  /*f070*/  SEL R5, R5, R0, !P4 ;  /* 0x0000000005057207 */ /* 0x000fce0006000000 */
.L_x_294:
[----:B------:R-:W-:-:S08]  /*f080*/  NOP ;  /* 0x0000000000007918 */ /* 0x000fd00000000000 */
[----:B------:R-:W0:-:S00]  /*f090*/  USETMAXREG.DEALLOC.CTAPOOL 0x28 ;  /* 0x00000028000079c8 */ /* 0x000e0000080e0500 */
[----:B------:R-:W-:-:S13]  /*f0a0*/  ISETP.NE.AND P0, PT, RZ, UR8, PT ;  /* 0x00000008ff007c0c */ /* 0x000fda000bf05270 */
[----:B------:R-:W-:Y:S05]  /*f0b0*/  @P0 EXIT ;  /* 0x000000000000094d */ /* 0x000fea0003800000 */
[----:B0-----:R-:W-:Y:S01]  /*f0c0*/  LOP3.LUT P0, RZ, R4, 0xff, RZ, 0xc0, !PT ;  /* 0x000000ff04ff7812 */ /* 0x001fe2000780c0ff */
[----:B------:R-:W-:Y:S02]  /*f0d0*/  IMAD.MOV.U32 R0, RZ, RZ, 0x1 ;  /* 0x00000001ff007424 */ /* 0x000fe400078e00ff */
[----:B------:R-:W-:-:S10]  /*f0e0*/  IMAD.MOV.U32 R8, RZ, RZ, RZ ;  /* 0x000000ffff087224 */ /* 0x000fd400078e00ff */
[----:B------:R-:W-:Y:S05]  /*f0f0*/  @!P0 BRA `(.L_x_297) ;  /* 0x0000000c00548947 */ /* 0x000fea0003800000 */
[----:B------:R-:W0:Y:S01]  /*f100*/  S2R R2, SR_TID.X ;  /* 0x0000000000027919 */ /* 0x000e220000002100 */
[----:B------:R-:W-:Y:S01]  /*f110*/  ULDC UR4, c[0x0][0x28c] ;  /* 0x0000a30000047ab9 */ /* 0x000fe20000000800 */
[----:B------:R-:W-:Y:S01]  /*f120*/  ULDC UR6, c[0x0][0x658] ;  /* 0x0001960000067ab9 */ /* 0x000fe20000000800 */
[----:B------:R-:W-:Y:S01]  /*f130*/  UIADD3 UR10, UR4, 0x3f, URZ ;  /* 0x0000003f040a7890 */ /* 0x000fe2000fffe03f */
[----:B------:R-:W-:Y:S01]  /*f140*/  BSSY B0, `(.L_x_297) ;  /* 0x00000d0000007945 */ /* 0x000fe20003800000 */
[----:B------:R-:W-:Y:S01]  /*f150*/  UMOV UR7, 0xffffffff ;  /* 0xffffffff00077882 */ /* 0x000fe20000000000 */
[----:B------:R-:W-:Y:S01]  /*f160*/  ULDC UR5, c[0x0][0x600] ;  /* 0x0001800000057ab9 */ /* 0x000fe20000000800 */
[----:B------:R-:W-:Y:S01]  /*f170*/  UMOV UR9, 0x1 ;  /* 0x0000000100097882 */ /* 0x000fe20000000000 */
[----:B------:R-:W-:Y:S01]  /*f180*/  USHF.L.U32 UR7, UR7, UR6, URZ ;  /* 0x0000000607077299 */ /* 0x000fe2000800063f */
[----:B------:R-:W-:Y:S01]  /*f190*/  IMAD.MOV.U32 R9, RZ, RZ, 0x1 ;  /* 0x00000001ff097424 */ /* 0x000fe200078e00ff */
[----:B------:R-:W-:Y:S01]  /*f1a0*/  UIADD3 UR4, UR5, -0x1, URZ ;  /* 0xffffffff05047890 */ /* 0x000fe2000fffe03f */
[----:B------:R-:W-:Y:S01]  /*f1b0*/  IMAD.MOV.U32 R0, RZ, RZ, 0x1 ;  /* 0x00000001ff007424 */ /* 0x000fe200078e00ff */
[----:B------:R-:W-:Y:S01]  /*f1c0*/  USHF.R.S32.HI UR11, URZ, 0x1f, UR10 ;  /* 0x0000001f3f0b7899 */ /* 0x000fe2000801140a */
[----:B------:R-:W-:Y:S01]  /*f1d0*/  IMAD.MOV.U32 R8, RZ, RZ, RZ ;  /* 0x000000ffff087224 */ /* 0x000fe200078e00ff */
[----:B------:R-:W-:Y:S01]  /*f1e0*/  ULDC UR8, c[0x0][0xc] ;  /* 0x0000030000087ab9 */ /* 0x000fe20000000800 */
[----:B------:R-:W-:-:S02]  /*f1f0*/  USHF.L.U32 UR5, UR9, UR6, URZ ;  /* 0x0000000609057299 */ /* 0x000fc4000800063f */
[----:B------:R-:W-:Y:S01]  /*f200*/  ULEA.HI UR11, UR11, UR10, URZ, 0x6 ;  /* 0x0000000a0b0b7291 */ /* 0x000fe2000f8f303f */
[----:B------:R-:W-:Y:S01]  /*f210*/  ULDC UR9, c[0x0][0x10] ;  /* 0x0000040000097ab9 */ /* 0x000fe20000000800 */
[----:B------:R-:W-:Y:S02]  /*f220*/  ULOP3.LUT UR6, URZ, UR7, URZ, 0x33, !UPT ;  /* 0x000000073f067292 */ /* 0x000fe4000f8e333f */
[----:B------:R-:W-:Y:S01]  /*f230*/  UIMAD.WIDE.U32 UR8, UR8, UR9, URZ ;  /* 0x00000009080872a5 */ /* 0x000fe2000f8e003f */
[----:B------:R-:W-:Y:S01]  /*f240*/  ULDC UR7, c[0x0][0x14] ;  /* 0x0000050000077ab9 */ /* 0x000fe20000000800 */
[----:B------:R-:W-:Y:S02]  /*f250*/  USHF.R.S32.HI UR20, URZ, 0x6, UR11 ;  /* 0x000000063f147899 */ /* 0x000fe4000801140b */
[----:B------:R-:W-:Y:S02]  /*f260*/  UIMAD.WIDE.U32 UR22, UR8, UR7, URZ ;  /* 0x00000007081672a5 */ /* 0x000fe4000f8e003f */
[----:B------:R-:W-:-:S02]  /*f270*/  UIMAD UR18, UR9, UR7, URZ ;  /* 0x00000007091272a4 */ /* 0x000fc4000f8e023f */
[----:B------:R-:W-:Y:S01]  /*f280*/  ULOP3.LUT UR26, UR13, 0x2, URZ, 0xfc, !UPT ;  /* 0x000000020d1a7892 */ /* 0x000fe2000f8efc3f */
[C---:B0-----:R-:W-:Y:S01]  /*f290*/  LOP3.LUT P3, RZ, R2.reuse, 0x7f, RZ, 0xc0, !PT ;  /* 0x0000007f02ff7812 */ /* 0x041fe2000786c0ff */
[----:B------:R-:W-:Y:S01]  /*f2a0*/  UIADD3 UR18, UR23, UR18, URZ ;  /* 0x0000001217127290 */ /* 0x000fe2000fffe03f */
[----:B------:R-:W-:Y:S01]  /*f2b0*/  LOP3.LUT P0, RZ, R2, 0x1f, RZ, 0xc0, !PT ;  /* 0x0000001f02ff7812 */ /* 0x000fe2000780c0ff */
[----:B------:R-:W-:Y:S01]  /*f2c0*/  UIADD3 UR27, UR20, 0x1, URZ ;  /* 0x00000001141b7890 */ /* 0x000fe2000fffe03f */
[----:B------:R-:W-:Y:S02]  /*f2d0*/  ULDC.64 UR24, c[0x0][0x198] ;  /* 0x0000660000187ab9 */ /* 0x000fe40000000a00 */
[----:B------:R-:W-:-:S13]  /*f2e0*/  PLOP3.LUT P0, PT, P0, P3, PT, 0x8a, 0x0 ;  /* 0x000000000000781c */ /* 0x000fda0000707172 */
.L_x_309:
[----:B------:R-:W-:-:S03]  /*f2f0*/  UMOV UR7, 0xffffffff ;  /* 0xffffffff00077882 */ /* 0x000fc60000000000 */
[----:B------:R-:W-:Y:S05]  /*f300*/  BRA.DIV UR7, `(.L_x_298) ;  /* 0x0000000e07847947 */ /* 0x000fea000b800000 */
[----:B------:R-:W-:-:S13]  /*f310*/  ELECT P1, URZ, PT ;  /* 0x00000000003f782f */ /* 0x000fda0003820000 */
.L_x_318:
[----:B------:R-:W0:Y:S01]  /*f320*/  LDC R2, c[0x0][0x28c] ;  /* 0x0000a300ff027b82 */ /* 0x000e220000000800 */
[----:B------:R-:W-:Y:S01]  /*f330*/  BSSY B1, `(.L_x_299) ;  /* 0x0000038000017945 */ /* 0x000fe20003800000 */
[----:B0-----:R-:W-:-:S13]  /*f340*/  ISETP.LT.OR P1, PT, R2, 0x1, !P1 ;  /* 0x000000010200780c */ /* 0x001fda0004f21670 */
[----:B------:R-:W-:Y:S05]  /*f350*/  @P1 BRA `(.L_x_300) ;  /* 0x0000000000d41947 */ /* 0x000fea0003800000 */
[----:B------:R-:W-:Y:S02]  /*f360*/  IMAD.SHL.U32 R6, R6, 0x80, RZ ;  /* 0x0000008006067824 */ /* 0x000fe400078e00ff */
[----:B------:R-:W-:Y:S02]  /*f370*/  IMAD.SHL.U32 R7, R5, 0x100, RZ ;  /* 0x0000010005077824 */ /* 0x000fe400078e00ff */
[----:B------:R-:W-:Y:S02]  /*f380*/  IMAD.MOV.U32 R12, RZ, RZ, RZ ;  /* 0x000000ffff0c7224 */ /* 0x000fe400078e00ff */
[----:B------:R-:W-:Y:S02]  /*f390*/  IMAD.U32 R14, RZ, RZ, UR27 ;  /* 0x0000001bff0e7e24 */ /* 0x000fe4000f8e00ff */
[----:B------:R-:W-:Y:S02]  /*f3a0*/  IMAD.MOV.U32 R2, RZ, RZ, R0 ;  /* 0x000000ffff027224 */ /* 0x000fe400078e0000 */
[----:B------:R-:W-:-:S07]  /*f3b0*/  IMAD.MOV.U32 R3, RZ, RZ, R8 ;  /* 0x000000ffff037224 */ /* 0x000fce00078e0008 */
.L_x_304:
[----:B------:R-:W0:Y:S01]  /*f3c0*/  S2R R5, SR_CgaCtaId ;  /* 0x0000000000057919 */ /* 0x000e220000008800 */
[----:B------:R-:W-:-:S04]  /*f3d0*/  MOV R4, 0x400 ;  /* 0x0000040000047802 */ /* 0x000fc80000000f00 */
[----:B0-----:R-:W-:Y:S02]  /*f3e0*/  LEA R10, R5, R4, 0x18 ;  /* 0x00000004050a7211 */ /* 0x001fe400078ec0ff */
[----:B------:R-:W-:Y:S01]  /*f3f0*/  SHF.L.U32 R4, R2, 0x1f, RZ ;  /* 0x0000001f02047819 */ /* 0x000fe200000006ff */
[----:B------:R-:W0:Y:S02]  /*f400*/  @!P3 LDC R5, c[0x0][0x500] ;  /* 0x00014000ff05bb82 */ /* 0x000e240000000800 */
[----:B------:R-:W-:-:S04]  /*f410*/  IMAD R13, R3, 0x8, R10 ;  /* 0x00000008030d7824 */ /* 0x000fc800078e020a */
[----:B------:R-:W1:Y:S02]  /*f420*/  SYNCS.PHASECHK.TRANS64.TRYWAIT P1, [R13+URZ+0x10], R4 ;  /* 0x000010040d0075a7 */ /* 0x000e64000802017f */
[----:B-1----:R-:W-:Y:S05]  /*f430*/  @!P1 BRA `(.L_x_301) ;  /* 0x0000000c00589947 */ /* 0x002fea0003800000 */
.L_x_319:
[----:B------:R-:W-:Y:S01]  /*f440*/  UPRMT UR7, UR26, 0x9910, URZ ;  /* 0x000099101a077896 */ /* 0x000fe2000800003f */
[----:B0-----:R0:W-:Y:S03]  /*f450*/  @!P3 SYNCS.ARRIVE.TRANS64 RZ, [R13+URZ], R5 ;  /* 0x000000050dffb9a7 */ /* 0x0011e6000800003f */
[----:B------:R-:W-:-:S06]  /*f460*/  UISETP.NE.AND UP0, UPT, UR7, 0x2, UPT ;  /* 0x000000020700788c */ /* 0x000fcc000bf05270 */
[----:B------:R-:W-:-:S13]  /*f470*/  PLOP3.LUT P1, PT, PT, PT, UP0, 0x80, 0x0 ;  /* 0x000000000000781c */ /* 0x000fda0003f2f008 */
[----:B0-----:R-:W-:Y:S05]  /*f480*/  @P1 BRA `(.L_x_302) ;  /* 0x0000000000041947 */ /* 0x001fea0003800000 */
[----:B------:R-:W-:Y:S01]  /*f490*/  BPT.TRAP 0x1 ;  /* 0x000000040000795c */ /* 0x000fe20000300000 */
.L_x_302:
[----:B------:R-:W-:Y:S05]  /*f4a0*/  @P0 BRA `(.L_x_303) ;  /* 0x0000000000040947 */ /* 0x000fea0003800000 */
[----:B------:R-:W-:Y:S01]  /*f4b0*/  BPT.TRAP 0x1 ;  /* 0x000000040000795c */ /* 0x000fe20000300000 */
.L_x_303:
[--C-:B-1----:R-:W-:Y:S01]  /*f4c0*/  IMAD R4, R3, 0x4000, R10.reuse ;  /* 0x0000400003047824 */ /* 0x102fe200078e020a */
[----:B------:R-:W-:Y:S01]  /*f4d0*/  R2UR UR9, R13 ;  /* 0x000000000d0972ca */ /* 0x000fe200000e0000 */
[----:B------:R-:W-:Y:S01]  /*f4e0*/  IMAD R10, R3, 0x2000, R10 ;  /* 0x00002000030a7824 */ /* 0x000fe200078e020a */
[----:B------:R-:W-:Y:S01]  /*f4f0*/  UIADD3 UR14, UP0, UR24, 0xf0, URZ ;  /* 0x000000f0180e7890 */ /* 0x000fe2000ff1e03f */
[----:B------:R-:W-:Y:S01]  /*f500*/  VIADD R14, R14, 0xffffffff ;  /* 0xffffffff0e0e7836 */ /* 0x000fe20000000000 */
[----:B------:R-:W-:Y:S01]  /*f510*/  R2UR UR7, R4 ;  /* 0x00000000040772ca */ /* 0x000fe200000e0000 */
[----:B------:R-:W-:Y:S01]  /*f520*/  UIADD3 UR28, UP1, UR24, 0x1f0, URZ ;  /* 0x000001f0181c7890 */ /* 0x000fe2000ff3e03f */
[----:B------:R-:W-:Y:S01]  /*f530*/  R2UR UR8, R10 ;  /* 0x000000000a0872ca */ /* 0x000fe200000e0000 */
[----:B------:R-:W-:Y:S01]  /*f540*/  UIADD3.X UR15, URZ, UR25, URZ, UP0, !UPT ;  /* 0x000000193f0f7290 */ /* 0x000fe200087fe43f */
[----:B------:R-:W-:Y:S01]  /*f550*/  R2UR UR11, R7 ;  /* 0x00000000070b72ca */ /* 0x000fe200000e0000 */
[----:B------:R-:W-:Y:S01]  /*f560*/  VIADD R3, R3, 0x1 ;  /* 0x0000000103037836 */ /* 0x000fe20000000000 */
[----:B------:R-:W-:Y:S01]  /*f570*/  R2UR UR10, R12 ;  /* 0x000000000c0a72ca */ /* 0x000fe200000e0000 */
[----:B------:R-:W-:Y:S01]  /*f580*/  UIADD3.X UR29, URZ, UR25, URZ, UP1, !UPT ;  /* 0x000000193f1d7290 */ /* 0x000fe20008ffe43f */
[----:B------:R-:W-:Y:S01]  /*f590*/  R2UR UR12, R11 ;  /* 0x000000000b0c72ca */ /* 0x000fe200000e0000 */
[----:B------:R-:W-:Y:S01]  /*f5a0*/  UMOV UR16, 0x0 ;  /* 0x0000000000107882 */ /* 0x000fe20000000000 */
[----:B------:R-:W-:Y:S01]  /*f5b0*/  R2UR UR21, R6 ;  /* 0x00000000061572ca */ /* 0x000fe200000e0000 */
[----:B------:R-:W-:Y:S01]  /*f5c0*/  UMOV UR17, 0x10000000 ;  /* 0x1000000000117882 */ /* 0x000fe20000000000 */
[----:B------:R-:W-:Y:S01]  /*f5d0*/  ISETP.GT.AND P2, PT, R14, 0x1, PT ;  /* 0x000000010e00780c */ /* 0x000fe20003f44270 */
[----:B------:R-:W-:Y:S01]  /*f5e0*/  UIADD3 UR7, UR7, 0x100, URZ ;  /* 0x0000010007077890 */ /* 0x000fe2000fffe03f */
[----:B------:R-:W-:Y:S01]  /*f5f0*/  ISETP.NE.AND P1, PT, R3, 0x2, PT ;  /* 0x000000020300780c */ /* 0x000fe20003f25270 */
[----:B------:R-:W-:Y:S01]  /*f600*/  UIADD3 UR19, UR8, 0x8100, URZ ;  /* 0x0000810008137890 */ /* 0x000fe2000fffe03f */
[----:B------:R-:W-:-:S02]  /*f610*/  VIADD R12, R12, 0x40 ;  /* 0x000000400c0c7836 */ /* 0x000fc40000000000 */
[----:B------:R-:W-:Y:S02]  /*f620*/  SEL R5, RZ, 0x1, P1 ;  /* 0x00000001ff057807 */ /* 0x000fe40000800000 */
[----:B------:R-:W-:Y:S01]  /*f630*/  UMOV UR8, UR7 ;  /* 0x0000000700087c82 */ /* 0x000fe20008000000 */
[----:B------:R-:W-:Y:S01]  /*f640*/  SEL R3, R3, RZ, P1 ;  /* 0x000000ff03037207 */ /* 0x000fe20000800000 */
[----:B------:R0:W-:Y:S01]  /*f650*/  UTMALDG.3D [UR8], [UR14], desc[UR16] ;  /* 0x000010080e0075b4 */ /* 0x0001e20008011000 */
[----:B------:R-:W-:Y:S01]  /*f660*/  LOP3.LUT R2, R2, R5, RZ, 0x3c, !PT ;  /* 0x0000000502027212 */ /* 0x000fe200078e3cff */
[----:B0-----:R-:W-:Y:S01]  /*f670*/  UMOV UR8, UR19 ;  /* 0x0000001300087c82 */ /* 0x001fe20008000000 */
[----:B------:R-:W-:Y:S02]  /*f680*/  UMOV UR11, UR21 ;  /* 0x00000015000b7c82 */ /* 0x000fe40008000000 */
[----:B------:R0:W-:Y:S02]  /*f690*/  UTMALDG.3D [UR8], [UR28], desc[UR16] ;  /* 0x000010081c0075b4 */ /* 0x0001e40008011000 */
[----:B0-----:R-:W-:Y:S05]  /*f6a0*/  @P2 BRA `(.L_x_304) ;  /* 0xfffffffc00442947 */ /* 0x001fea000383ffff */
.L_x_300:
[----:B------:R-:W-:Y:S05]  /*f6b0*/  BSYNC B1 ;  /* 0x0000000000017941 */ /* 0x000fea0003800000 */
.L_x_299:
[----:B------:R-:W2:Y:S01]  /*f6c0*/  LDL.LU R15, [R1+0x74] ;  /* 0x00007400010f7983 */ /* 0x000ea20000300800 */
[----:B------:R-:W-:Y:S01]  /*f6d0*/  LOP3.LUT P5, RZ, R9, 0xff, RZ, 0xc0, !PT ;  /* 0x000000ff09ff7812 */ /* 0x000fe200078ac0ff */
[----:B------:R-:W-:Y:S01]  /*f6e0*/  VIADD R8, R8, UR20 ;  /* 0x0000001408087c36 */ /* 0x000fe20008000000 */
[----:B------:R-:W-:Y:S01]  /*f6f0*/  ULDC.64 UR8, c[0x0][0x650] ;  /* 0x0001940000087ab9 */ /* 0x000fe20000000a00 */
[----:B------:R-:W3:Y:S01]  /*f700*/  LDL.LU R13, [R1+0x78] ;  /* 0x00007800010d7983 */ /* 0x000ee20000300800 */
[----:B------:R-:W-:Y:S01]  /*f710*/  IMAD.U32 R5, RZ, RZ, UR20 ;  /* 0x00000014ff057e24 */ /* 0x000fe2000f8e00ff */
[----:B------:R-:W-:Y:S01]  /*f720*/  BSSY B1, `(.L_x_305) ;  /* 0x000006f000017945 */ /* 0x000fe20003800000 */
[----:B------:R-:W-:Y:S01]  /*f730*/  ISETP.GT.U32.AND P1, PT, R8, 0x1, PT ;  /* 0x000000010800780c */ /* 0x000fe20003f24070 */
[----:B------:R-:W-:Y:S01]  /*f740*/  IMAD.MOV.U32 R6, RZ, RZ, -0x1 ;  /* 0xffffffffff067424 */ /* 0x000fe200078e00ff */
[----:B------:R-:W-:Y:S01]  /*f750*/  SHF.R.U32.HI R2, RZ, 0x1, R8 ;  /* 0x00000001ff027819 */ /* 0x000fe20000011608 */
[----:B------:R-:W-:Y:S01]  /*f760*/  IMAD.MOV.U32 R11, RZ, RZ, -0x1 ;  /* 0xffffffffff0b7424 */ /* 0x000fe200078e00ff */
[----:B------:R-:W-:Y:S01]  /*f770*/  ISETP.LT.U32.AND P1, PT, R5, 0x2, P1 ;  /* 0x000000020500780c */ /* 0x000fe20000f21070 */
[----:B------:R-:W-:Y:S01]  /*f780*/  IMAD.MOV.U32 R5, RZ, RZ, -0x1 ;  /* 0xffffffffff057424 */ /* 0x000fe200078e00ff */
[----:B------:R-:W-:Y:S01]  /*f790*/  LOP3.LUT R2, R2, 0x1, RZ, 0xc0, !PT ;  /* 0x0000000102027812 */ /* 0x000fe200078ec0ff */
[----:B------:R-:W0:Y:S01]  /*f7a0*/  @P5 S2R R4, SR_CgaCtaId ;  /* 0x0000000000045919 */ /* 0x000e220000008800 */
[----:B------:R-:W-:-:S02]  /*f7b0*/  @P5 MOV R3, 0x400 ;  /* 0x0000040000035802 */ /* 0x000fc40000000f00 */
[----:B------:R-:W-:Y:S01]  /*f7c0*/  ISETP.NE.U32.AND P2, PT, R2, 0x1, PT ;  /* 0x000000010200780c */ /* 0x000fe20003f45070 */
[----:B------:R-:W-:Y:S01]  /*f7d0*/  IMAD.U32 R2, RZ, RZ, UR20 ;  /* 0x00000014ff027e24 */ /* 0x000fe2000f8e00ff */
[----:B------:R-:W-:Y:S02]  /*f7e0*/  LOP3.LUT R8, R8, 0x1, RZ, 0xc0, !PT ;  /* 0x0000000108087812 */ /* 0x000fe400078ec0ff */
[----:B------:R-:W-:Y:S02]  /*f7f0*/  PRMT R9, RZ, 0x7610, R9 ;  /* 0x00007610ff097816 */ /* 0x000fe40000000009 */
[----:B------:R-:W-:-:S04]  /*f800*/  ISETP.GT.U32.AND P2, PT, R2, 0x1, !P2 ;  /* 0x000000010200780c */ /* 0x000fc80005744070 */
[----:B------:R-:W-:Y:S02]  /*f810*/  SEL R2, RZ, 0x1, !P2 ;  /* 0x00000001ff027807 */ /* 0x000fe40005000000 */
[----:B0-----:R-:W-:-:S04]  /*f820*/  @P5 LEA R3, R4, R3, 0x18 ;  /* 0x0000000304035211 */ /* 0x001fc800078ec0ff */
[----:B------:R0:W-:Y:S02]  /*f830*/  @P5 SYNCS.ARRIVE.TRANS64.A1T0 RZ, [R3+URZ+0x38], RZ ;  /* 0x000038ff03ff59a7 */ /* 0x0001e4000810003f */
[----:B0-----:R-:W-:-:S04]  /*f840*/  SEL R3, RZ, 0x1, !P1 ;  /* 0x00000001ff037807 */ /* 0x001fc80004800000 */
[----:B------:R-:W-:Y:S02]  /*f850*/  LOP3.LUT R0, R2, R0, R3, 0x96, !PT ;  /* 0x0000000002007212 */ /* 0x000fe400078e9603 */
[----:B------:R-:W-:Y:S02]  /*f860*/  PRMT R2, RZ, 0x7610, R2 ;  /* 0x00007610ff027816 */ /* 0x000fe40000000002 */
[----:B---3--:R-:W-:-:S04]  /*f870*/  IADD3 R13, P5, R13, UR22, RZ ;  /* 0x000000160d0d7c10 */ /* 0x008fc8000ffbe0ff */
[----:B--2---:R-:W-:Y:S01]  /*f880*/  IADD3.X R15, R15, UR18, RZ, P5, !PT ;  /* 0x000000120f0f7c10 */ /* 0x004fe2000affe4ff */
[----:B------:R0:W-:Y:S01]  /*f890*/  STL [R1+0x78], R13 ;  /* 0x0000780d01007387 */ /* 0x0001e20000100800 */
[----:B------:R-:W-:-:S03]  /*f8a0*/  ISETP.GE.U32.AND P5, PT, R13, UR8, PT ;  /* 0x000000080d007c0c */ /* 0x000fc6000bfa6070 */
[----:B------:R0:W-:Y:S01]  /*f8b0*/  STL [R1+0x74], R15 ;  /* 0x0000740f01007387 */ /* 0x0001e20000100800 */
[----:B------:R-:W-:-:S13]  /*f8c0*/  ISETP.GE.U32.AND.EX P1, PT, R15, UR9, PT, P5 ;  /* 0x000000090f007c0c */ /* 0x000fda000bf26150 */
[----:B0-----:R-:W-:Y:S05]  /*f8d0*/  @P1 BRA `(.L_x_306) ;  /* 0x00000004004c1947 */ /* 0x001fea0003800000 */
[----:B------:R-:W-:Y:S01]  /*f8e0*/  ULDC.64 UR8, c[0x0][0x628] ;  /* 0x00018a0000087ab9 */ /* 0x000fe20000000a00 */
[----:B------:R-:W0:Y:S01]  /*f8f0*/  S2R R12, SR_CTAID.X ;  /* 0x00000000000c7919 */ /* 0x000e220000002500 */
[----:B------:R-:W-:Y:S01]  /*f900*/  ISETP.NE.U32.AND P1, PT, RZ, UR8, PT ;  /* 0x00000008ff007c0c */ /* 0x000fe2000bf25070 */
[----:B------:R-:W-:Y:S01]  /*f910*/  ULDC UR10, c[0x0][0x630] ;  /* 0x00018c00000a7ab9 */ /* 0x000fe20000000800 */
[----:B------:R-:W-:Y:S01]  /*f920*/  IMAD.MOV.U32 R2, RZ, RZ, R13 ;  /* 0x000000ffff027224 */ /* 0x000fe200078e000d */
[----:B------:R-:W1:Y:S01]  /*f930*/  S2R R10, SR_CTAID.Y ;  /* 0x00000000000a7919 */ /* 0x000e620000002600 */
[----:B------:R-:W-:Y:S01]  /*f940*/  ISETP.NE.AND.EX P1, PT, RZ, UR9, PT, P1 ;  /* 0x00000009ff007c0c */ /* 0x000fe2000bf25310 */
[----:B------:R-:W-:-:S12]  /*f950*/  IMAD.MOV.U32 R3, RZ, RZ, R15 ;  /* 0x000000ffff037224 */ /* 0x000fd800078e000f */
[----:B------:R-:W-:Y:S05]  /*f960*/  @!P1 BRA `(.L_x_307) ;  /* 0x0000000000289947 */ /* 0x000fea0003800000 */
[----:B------:R-:W-:Y:S02]  /*f970*/  ULDC UR7, c[0x0][0x634] ;  /* 0x00018d0000077ab9 */ /* 0x000fe40000000800 */
[----:B------:R-:W-:-:S05]  /*f980*/  IADD3 R7, P1, R13, UR7, RZ ;  /* 0x000000070d077c10 */ /* 0x000fca000ff3e0ff */
[----:B------:R-:W-:-:S04]  /*f990*/  IMAD.X R11, RZ, RZ, R15, P1 ;  /* 0x000000ffff0b7224 */ /* 0x000fc800008e060f */
[----:B------:R-:W-:-:S04]  /*f9a0*/  IMAD.WIDE.U32 R4, R11, UR8, RZ ;  /* 0x000000080b047c25 */ /* 0x000fc8000f8e00ff */
[----:B------:R-:W-:-:S04]  /*f9b0*/  IMAD.WIDE.U32 R4, P1, R7, UR9, R4 ;  /* 0x0000000907047c25 */ /* 0x000fc8000f820004 */
[----:B------:R-:W-:-:S04]  /*f9c0*/  IMAD.WIDE.U32 R6, R7, UR8, RZ ;  /* 0x0000000807067c25 */ /* 0x000fc8000f8e00ff */
[----:B------:R-:W-:Y:S01]  /*f9d0*/  IMAD.X R3, RZ, RZ, RZ, P1 ;  /* 0x000000ffff037224 */ /* 0x000fe200008e06ff */
[----:B------:R-:W-:Y:S01]  /*f9e0*/  IADD3 RZ, P1, R7, R4, RZ ;  /* 0x0000000407ff7210 */ /* 0x000fe20007f3e0ff */
[----:B------:R-:W-:-:S04]  /*f9f0*/  IMAD.MOV.U32 R2, RZ, RZ, R5 ;  /* 0x000000ffff027224 */ /* 0x000fc800078e0005 */
[----:B------:R-:W-:-:S08]  /*fa00*/  IMAD.WIDE.U32.X R2, R11, UR9, R2, P1 ;  /* 0x000000090b027c25 */ /* 0x000fd000088e0402 */
.L_x_307:
[--C-:B------:R-:W-:Y:S01]  /*fa10*/  SHF.R.U64 R11, R2, UR10, R3.reuse ;  /* 0x0000000a020b7c19 */ /* 0x100fe20008001203 */
[----:B------:R-:W-:Y:S01]  /*fa20*/  ULDC.64 UR8, c[0x0][0x620] ;  /* 0x0001880000087ab9 */ /* 0x000fe20000000a00 */
[----:B------:R-:W-:Y:S01]  /*fa30*/  SHF.R.U32.HI R2, RZ, UR10, R3 ;  /* 0x0000000aff027c19 */ /* 0x000fe20008011603 */
[----:B------:R-:W-:Y:S01]  /*fa40*/  IMAD.MOV.U32 R3, RZ, RZ, R15 ;  /* 0x000000ffff037224 */ /* 0x000fe200078e000f */
[----:B------:R-:W-:Y:S01]  /*fa50*/  IADD3 R5, P1, RZ, -R11, RZ ;  /* 0x8000000bff057210 */ /* 0x000fe20007f3e0ff */
[----:B------:R-:W-:Y:S01]  /*fa60*/  ULDC UR7, c[0x0][0x150] ;  /* 0x0000540000077ab9 */ /* 0x000fe20000000800 */
[----:B0-----:R-:W-:Y:S01]  /*fa70*/  I2FP.F32.U32 R6, R12 ;  /* 0x0000000c00067245 */ /* 0x001fe20000201000 */
[----:B------:R-:W0:Y:S01]  /*fa80*/  LDC R7, c[0x0][0x144] ;  /* 0x00005100ff077b82 */ /* 0x000e220000000800 */
[----:B------:R-:W-:Y:S01]  /*fa90*/  ULDC.64 UR10, c[0x0][0x640] ;  /* 0x00019000000a7ab9 */ /* 0x000fe20000000a00 */
[----:B------:R-:W-:Y:S01]  /*faa0*/  IMAD.X R2, RZ, RZ, ~R2, P1 ;  /* 0x000000ffff027224 */ /* 0x000fe200008e0e02 */
[----:B------:R-:W-:Y:S01]  /*fab0*/  ISETP.NE.U32.AND P1, PT, RZ, UR10, PT ;  /* 0x0000000aff007c0c */ /* 0x000fe2000bf25070 */
[----:B------:R-:W-:Y:S01]  /*fac0*/  FMUL R6, R6, UR7 ;  /* 0x0000000706067c20 */ /* 0x000fe20008400000 */
[----:B------:R-:W-:Y:S01]  /*fad0*/  ULDC UR7, c[0x0][0x618] ;  /* 0x0001860000077ab9 */ /* 0x000fe20000000800 */
[----:B------:R-:W-:Y:S01]  /*fae0*/  IMAD R4, R2, UR8, RZ ;  /* 0x0000000802047c24 */ /* 0x000fe2000f8e02ff */
[----:B------:R-:W-:Y:S01]  /*faf0*/  ISETP.NE.AND.EX P1, PT, RZ, UR11, PT, P1 ;  /* 0x0000000bff007c0c */ /* 0x000fe2000bf25310 */
[----:B------:R-:W-:Y:S01]  /*fb00*/  IMAD.MOV.U32 R2, RZ, RZ, R13 ;  /* 0x000000ffff027224 */ /* 0x000fe200078e000d */
[----:B------:R-:W2:Y:S01]  /*fb10*/  LDC R15, c[0x0][0x148] ;  /* 0x00005200ff0f7b82 */ /* 0x000ea20000000800 */
[----:B------:R-:W3:Y:S02]  /*fb20*/  F2I.U32.TRUNC.NTZ R6, R6 ;  /* 0x0000000600067305 */ /* 0x000ee4000020f000 */
[----:B------:R-:W-:Y:S01]  /*fb30*/  IMAD.WIDE.U32 R2, R5, UR8, R2 ;  /* 0x0000000805027c25 */ /* 0x000fe2000f8e0002 */
[----:B------:R-:W-:-:S03]  /*fb40*/  ULDC UR8, c[0x0][0x154] ;  /* 0x0000550000087ab9 */ /* 0x000fc60000000800 */
[----:B------:R-:W-:Y:S01]  /*fb50*/  IMAD R5, R5, UR9, R4 ;  /* 0x0000000905057c24 */ /* 0x000fe2000f8e0204 */
[----:B------:R-:W-:-:S03]  /*fb60*/  ULDC UR9, c[0x0][0x608] ;  /* 0x0001820000097ab9 */ /* 0x000fc60000000800 */
[----:B------:R-:W-:-:S05]  /*fb70*/  IMAD.IADD R3, R3, 0x1, R5 ;  /* 0x0000000103037824 */ /* 0x000fca00078e0205 */
[----:B------:R-:W-:Y:S01]  /*fb80*/  SHF.R.U64 R13, R2, UR7, R3 ;  /* 0x00000007020d7c19 */ /* 0x000fe20008001203 */
[----:B---3--:R-:W-:Y:S01]  /*fb90*/  IMAD.MOV R6, RZ, RZ, -R6 ;  /* 0x000000ffff067224 */ /* 0x008fe200078e0a06 */
[----:B-1----:R-:W-:-:S03]  /*fba0*/  I2FP.F32.U32 R2, R10 ;  /* 0x0000000a00027245 */ /* 0x002fc60000201000 */
[----:B0-----:R-:W-:Y:S02]  /*fbb0*/  IMAD R19, R7, R6, R12 ;  /* 0x0000000607137224 */ /* 0x001fe400078e020c */
[----:B------:R-:W-:Y:S01]  /*fbc0*/  FMUL R4, R2, UR8 ;  /* 0x0000000802047c20 */ /* 0x000fe20008400000 */
[----:B------:R-:W-:Y:S01]  /*fbd0*/  SHF.R.U32.HI R2, RZ, UR7, R3 ;  /* 0x00000007ff027c19 */ /* 0x000fe20008011603 */
[----:B------:R-:W-:Y:S02]  /*fbe0*/  ULDC UR7, c[0x0][0x658] ;  /* 0x0001960000077ab9 */ /* 0x000fe40000000800 */
[----:B------:R0:W1:Y:S01]  /*fbf0*/  F2I.U32.TRUNC.NTZ R18, R4 ;  /* 0x0000000400127305 */ /* 0x000062000020f000 */
[--C-:B------:R-:W-:Y:S02]  /*fc00*/  SHF.R.U64 R16, R13, UR9, R2.reuse ;  /* 0x000000090d107c19 */ /* 0x100fe40008001202 */
[----:B------:R-:W-:-:S04]  /*fc10*/  SHF.R.U32.HI R3, RZ, UR9, R2 ;  /* 0x00000009ff037c19 */ /* 0x000fc80008011602 */
[--C-:B------:R-:W-:Y:S02]  /*fc20*/  SHF.R.U64 R14, R16, UR7, R3.reuse ;  /* 0x00000007100e7c19 */ /* 0x100fe40008001203 */
[----:B------:R-:W-:-:S03]  /*fc30*/  SHF.R.U32.HI R3, RZ, UR7, R3 ;  /* 0x00000007ff037c19 */ /* 0x000fc60008011603 */
[----:B------:R-:W-:Y:S01]  /*fc40*/  IMAD.MOV.U32 R2, RZ, RZ, R14 ;  /* 0x000000ffff027224 */ /* 0x000fe200078e000e */
[----:B0-2---:R-:W-:Y:S06]  /*fc50*/  @!P1 BRA `(.L_x_308) ;  /* 0x0000000000289947 */ /* 0x005fec0003800000 */
        /* <DEDUP_REMOVED lines=10> */
.L_x_308:
[----:B------:R-:W-:Y:S01]  /*fd00*/  ULDC UR7, c[0x0][0x648] ;  /* 0x0001920000077ab9 */ /* 0x000fe20000000800 */
[----:B-1----:R-:W-:Y:S01]  /*fd10*/  IMAD.MOV R18, RZ, RZ, -R18 ;  /* 0x000000ffff127224 */ /* 0x002fe200078e0a12 */
[----:B------:R-:W-:Y:S01]  /*fd20*/  SHF.R.U64 R3, R2, UR7, R3 ;  /* 0x0000000702037c19 */ /* 0x000fe20008001203 */
[----:B------:R-:W-:Y:S01]  /*fd30*/  ULDC UR7, c[0x0][0x638] ;  /* 0x00018e0000077ab9 */ /* 0x000fe20000000800 */
[----:B------:R-:W-:Y:S01]  /*fd40*/  LOP3.LUT R2, R16, UR6, RZ, 0xc0, !PT ;  /* 0x0000000610027c12 */ /* 0x000fe2000f8ec0ff */
[----:B------:R-:W-:Y:S01]  /*fd50*/  @P4 IMAD R19, R15, R18, R10 ;  /* 0x000000120f134224 */ /* 0x000fe200078e020a */
[----:B------:R-:W-:Y:S01]  /*fd60*/  LOP3.LUT R13, R13, UR4, RZ, 0xc0, !PT ;  /* 0x000000040d0d7c12 */ /* 0x000fe2000f8ec0ff */
[----:B------:R-:W-:Y:S01]  /*fd70*/  IMAD.MOV R5, RZ, RZ, -R3 ;  /* 0x000000ffff057224 */ /* 0x000fe200078e0a03 */
[----:B------:R-:W-:Y:S01]  /*fd80*/  ULDC UR8, c[0x0][0x610] ;  /* 0x0001840000087ab9 */ /* 0x000fe20000000800 */
[----:B------:R-:W-:Y:S02]  /*fd90*/  IMAD R2, R3, UR5, R2 ;  /* 0x0000000503027c24 */ /* 0x000fe4000f8e0202 */
[----:B------:R-:W-:Y:S01]  /*fda0*/  IMAD R14, R5, UR7, R14 ;  /* 0x00000007050e7c24 */ /* 0x000fe2000f8e020e */
[----:B------:R-:W-:Y:S01]  /*fdb0*/  ULDC UR7, c[0x0][0x600] ;  /* 0x0001800000077ab9 */ /* 0x000fe20000000800 */
[----:B------:R-:W-:-:S02]  /*fdc0*/  IMAD R5, R2, UR8, R19 ;  /* 0x0000000802057c24 */ /* 0x000fc4000f8e0213 */
[----:B------:R-:W-:Y:S02]  /*fdd0*/  IMAD R14, R14, UR7, R13 ;  /* 0x000000070e0e7c24 */ /* 0x000fe4000f8e020d */
[----:B------:R-:W-:-:S03]  /*fde0*/  IMAD.MOV.U32 R2, RZ, RZ, 0x1 ;  /* 0x00000001ff027424 */ /* 0x000fc600078e00ff */
[----:B------:R-:W-:Y:S02]  /*fdf0*/  SEL R6, R14, R5, !P4 ;  /* 0x000000050e067207 */ /* 0x000fe40006000000 */
[----:B------:R-:W-:-:S07]  /*fe00*/  SEL R5, R5, R14, !P4 ;  /* 0x0000000e05057207 */ /* 0x000fce0006000000 */
.L_x_306:
[----:B------:R-:W-:Y:S05]  /*fe10*/  BSYNC B1 ;  /* 0x0000000000017941 */ /* 0x000fea0003800000 */
.L_x_305:
[----:B------:R-:W-:-:S13]  /*fe20*/  LOP3.LUT P1, RZ, R2, 0xff, RZ, 0xc0, !PT ;  /* 0x000000ff02ff7812 */ /* 0x000fda000782c0ff */
[----:B------:R-:W-:Y:S05]  /*fe30*/  @P1 BRA `(.L_x_309) ;  /* 0xfffffff4002c1947 */ /* 0x000fea000383ffff */
[----:B------:R-:W-:Y:S05]  /*fe40*/  BSYNC B0 ;  /* 0x0000000000007941 */ /* 0x000fea0003800000 */
.L_x_297:
[----:B------:R-:W-:-:S03]  /*fe50*/  UMOV UR7, 0xffffffff ;  /* 0xffffffff00077882 */ /* 0x000fc60000000000 */
[----:B------:R-:W-:Y:S05]  /*fe60*/  BRA.DIV UR7, `(.L_x_310) ;  /* 0x0000000207e07947 */ /* 0x000fea000b800000 */
[----:B------:R-:W-:-:S13]  /*fe70*/  ELECT P0, URZ, PT ;  /* 0x00000000003f782f */ /* 0x000fda0003800000 */
.L_x_322:
[----:B------:R-:W-:Y:S04]  /*fe80*/  BSSY B0, `(.L_x_311) ;  /* 0x000001a000007945 */ /* 0x000fe80003800000 */
[----:B------:R-:W-:Y:S05]  /*fe90*/  @!P0 BRA `(.L_x_312) ;  /* 0x0000000000608947 */ /* 0x000fea0003800000 */
[----:B------:R-:W-:-:S04]  /*fea0*/  ULOP3.LUT UR7, UR13, 0x2, URZ, 0xfc, !UPT ;  /* 0x000000020d077892 */ /* 0x000fc8000f8efc3f */
[----:B------:R-:W-:-:S06]  /*feb0*/  UISETP.NE.AND UP0, UPT, UR7, 0x3, UPT ;  /* 0x000000030700788c */ /* 0x000fcc000bf05270 */
[----:B------:R-:W-:-:S13]  /*fec0*/  PLOP3.LUT P0, PT, PT, PT, UP0, 0x80, 0x0 ;  /* 0x000000000000781c */ /* 0x000fda0003f0f008 */
[----:B------:R-:W-:Y:S05]  /*fed0*/  @!P0 BRA `(.L_x_313) ;  /* 0x0000000000048947 */ /* 0x000fea0003800000 */
[----:B------:R-:W-:Y:S01]  /*fee0*/  BPT.TRAP 0x1 ;  /* 0x000000040000795c */ /* 0x000fe20000300000 */
.L_x_313:
[----:B------:R-:W0:Y:S01]  /*fef0*/  S2R R3, SR_CgaCtaId ;  /* 0x0000000000037919 */ /* 0x000e220000008800 */
[----:B------:R-:W-:-:S04]  /*ff00*/  MOV R2, 0x400 ;  /* 0x0000040000027802 */ /* 0x000fc80000000f00 */
[----:B0-----:R-:W-:Y:S02]  /*ff10*/  LEA R3, R3, R2, 0x18 ;  /* 0x0000000203037211 */ /* 0x001fe400078ec0ff */
[----:B------:R-:W-:-:S03]  /*ff20*/  SHF.L.U32 R2, R0, 0x1f, RZ ;  /* 0x0000001f00027819 */ /* 0x000fc600000006ff */
[----:B------:R-:W-:-:S04]  /*ff30*/  VIADD R3, R3, 0x10 ;  /* 0x0000001003037836 */ /* 0x000fc80000000000 */
[C---:B------:R-:W-:Y:S02]  /*ff40*/  IMAD R7, R8.reuse, 0x8, R3 ;  /* 0x0000000808077824 */ /* 0x040fe400078e0203 */
[----:B------:R-:W-:Y:S02]  /*ff50*/  VIADD R8, R8, 0x1 ;  /* 0x0000000108087836 */ /* 0x000fe40000000000 */
[----:B------:R-:W0:Y:S03]  /*ff60*/  SYNCS.PHASECHK.TRANS64.TRYWAIT P0, [R7+URZ], R2 ;  /* 0x00000002070075a7 */ /* 0x000e26000800017f */
[----:B------:R-:W-:-:S04]  /*ff70*/  ISETP.NE.AND P1, PT, R8, 0x2, PT ;  /* 0x000000020800780c */ /* 0x000fc80003f25270 */
[----:B------:R-:W-:Y:S02]  /*ff80*/  SEL R5, RZ, 0x1, P1 ;  /* 0x00000001ff057807 */ /* 0x000fe40000800000 */
[----:B------:R-:W-:Y:S02]  /*ff90*/  SEL R8, R8, RZ, P1 ;  /* 0x000000ff08087207 */ /* 0x000fe40000800000 */
[----:B------:R-:W-:Y:S01]  /*ffa0*/  LOP3.LUT R0, R0, R5, RZ, 0x3c, !PT ;  /* 0x0000000500007212 */ /* 0x000fe200078e3cff */
[----:B0-----:R-:W-:Y:S06]  /*ffb0*/  @!P0 BRA `(.L_x_314) ;  /* 0x0000000000b08947 */ /* 0x001fec0003800000 */
.L_x_323:
[----:B------:R-:W-:Y:S01]  /*ffc0*/  IMAD R3, R8, 0x8, R3 ;  /* 0x0000000808037824 */ /* 0x000fe200078e0203 */
[----:B------:R-:W-:-:S07]  /*ffd0*/  SHF.L.U32 R0, R0, 0x1f, RZ ;  /* 0x0000001f00007819 */ /* 0x000fce00000006ff */
.L_x_315:
[----:B-1----:R1:W2:Y:S02]  /*ffe0*/  SYNCS.PHASECHK.TRANS64.TRYWAIT P0, [R3+URZ], R0 ;  /* 0x00000000030075a7 */ /* 0x0022a4000800017f */
[----:B--2---:R-:W-:Y:S05]  /*fff0*/  @!P0 NANOSLEEP.SYNCS 0x989680 ;  /* 0x009896800000895d */ /* 0x004fea0003900000 */
[----:B------:R-:W2:Y:S02]  /*10000*/  @!P0 SYNCS.PHASECHK.TRANS64 P0, [R3+URZ], R0 ;  /* 0x00000000030085a7 */ /* 0x000ea4000800007f */
[----:B--2---:R-:W-:Y:S05]  /*10010*/  @!P0 BRA `(.L_x_315) ;  /* 0xfffffffc00f08947 */ /* 0x004fea000383ffff */
.L_x_312:
[----:B------:R-:W-:Y:S05]  /*10020*/  BSYNC B0 ;  /* 0x0000000000007941 */ /* 0x000fea0003800000 */
.L_x_311:
[----:B------:R-:W-:Y:S05]  /*10030*/  EXIT ;  /* 0x000000000000794d */ /* 0x000fea0003800000 */
.L_x_17:
[----:B-1----:R-:W-:-:S04]  /*10040*/  IMAD.U32 R3, RZ, RZ, UR6 ;  /* 0x00000006ff037e24 */ /* 0x002fc8000f8e00ff */
[----:B------:R1:W2:Y:S03]  /*10050*/  SYNCS.PHASECHK.TRANS64.TRYWAIT P0, [R3+URZ], R0 ;  /* 0x00000000030075a7 */ /* 0x0002a6000800017f */
[----:B--2---:R-:W-:Y:S05]  /*10060*/  @!P0 NANOSLEEP.SYNCS 0x989680 ;  /* 0x009896800000895d */ /* 0x004fea0003900000 */
[----:B------:R-:W2:Y:S02]  /*10070*/  @!P0 SYNCS.PHASECHK.TRANS64 P0, [R3+URZ], R0 ;  /* 0x00000000030085a7 */ /* 0x000ea4000800007f */
[----:B--2---:R-:W-:Y:S05]  /*10080*/  @!P0 BRA `(.L_x_17) ;  /* 0xfffffffc00ec8947 */ /* 0x004fea000383ffff */
[----:B------:R-:W-:Y:S05]  /*10090*/  BRA `(.L_x_16) ;  /* 0xffffff18009c7947 */ /* 0x000fea000383ffff */
.L_x_23:
[----:B-----5:R2:W-:Y:S02]  /*100a0*/  STL [R1+0x84], R0 ;  /* 0x0000840001007387 */ /* 0x0205e40000100800 */
[----:B--2---:R-:W-:-:S04]  /*100b0*/  IMAD.U32 R0, RZ, RZ, UR16 ;  /* 0x00000010ff007e24 */ /* 0x004fc8000f8e00ff */
[----:B------:R2:W3:Y:S03]  /*100c0*/  SYNCS.PHASECHK.TRANS64.TRYWAIT P0, [R0+URZ], R229 ;  /* 0x000000e5000075a7 */ /* 0x0004e6000800017f */
[----:B---3--:R-:W-:Y:S05]  /*100d0*/  @!P0 NANOSLEEP.SYNCS 0x989680 ;  /* 0x009896800000895d */ /* 0x008fea0003900000 */
[----:B------:R2:W3:Y:S02]  /*100e0*/  @!P0 SYNCS.PHASECHK.TRANS64 P0, [R0+URZ], R229 ;  /* 0x000000e5000085a7 */ /* 0x0004e4000800007f */
[----:B--2---:R2:W5:Y:S02]  /*100f0*/  LDL.LU R0, [R1+0x84] ;  /* 0x0000840001007983 */ /* 0x0045640000300800 */
[----:B--23--:R-:W-:Y:S05]  /*10100*/  @!P0 BRA `(.L_x_23) ;  /* 0xfffffffc00e48947 */ /* 0x00cfea000383ffff */
[----:B------:R-:W-:Y:S05]  /*10110*/  BRA `(.L_x_22) ;  /* 0xffffff2c00307947 */ /* 0x000fea000383ffff */
.L_x_298:
[----:B------:R-:W-:Y:S01]  /*10120*/  BSSY B1, `(.L_x_316) ;  /* 0x0000006000017945 */ /* 0x000fe20003800000 */
[----:B------:R-:W-:-:S07]  /*10130*/  IMAD.MOV.U32 R2, RZ, RZ, -0x1 ;  /* 0xffffffffff027424 */ /* 0x000fce00078e00ff */
[----:B------:R-:W-:Y:S05]  /*10140*/  WARPSYNC.COLLECTIVE R2, `(.L_x_317) ;  /* 0x00000000020c7348 */ /* 0x000fea0003c00000 */
[----:B------:R-:W-:Y:S02]  /*10150*/  ELECT P1, UR62, PT ;  /* 0x00000000003e782f */ /* 0x000fe40003820000 */
[----:B------:R-:W-:Y:S01]  /*10160*/  MOV R2, UR62 ;  /* 0x0000003e00027c02 */ /* 0x000fe20008000f00 */
[----:B------:R-:W-:Y:S10]  /*10170*/  ENDCOLLECTIVE ;  /* 0x000000000000791b */ /* 0x000ff40003800000 */
.L_x_317:
[----:B------:R-:W-:Y:S05]  /*10180*/  BSYNC B1 ;  /* 0x0000000000017941 */ /* 0x000fea0003800000 */
.L_x_316:
[----:B------:R-:W-:Y:S05]  /*10190*/  BRA `(.L_x_318) ;  /* 0xfffffff000607947 */ /* 0x000fea000383ffff */
.L_x_301:
[----:B-1----:R1:W2:Y:S02]  /*101a0*/  SYNCS.PHASECHK.TRANS64.TRYWAIT P1, [R13+URZ+0x10], R4 ;  /* 0x000010040d0075a7 */ /* 0x0022a4000802017f */
[----:B--2---:R-:W-:Y:S05]  /*101b0*/  @!P1 NANOSLEEP.SYNCS 0x989680 ;  /* 0x009896800000995d */ /* 0x004fea0003900000 */
[----:B------:R-:W2:Y:S02]  /*101c0*/  @!P1 SYNCS.PHASECHK.TRANS64 P1, [R13+URZ+0x10], R4 ;  /* 0x000010040d0095a7 */ /* 0x000ea4000802007f */
[----:B--2---:R-:W-:Y:S05]  /*101d0*/  @!P1 BRA `(.L_x_301) ;  /* 0xfffffffc00f09947 */ /* 0x004fea000383ffff */
[----:B------:R-:W-:Y:S05]  /*101e0*/  BRA `(.L_x_319) ;  /* 0xfffffff000947947 */ /* 0x000fea000383ffff */
.L_x_310:
[----:B------:R-:W-:Y:S01]  /*101f0*/  BSSY B0, `(.L_x_320) ;  /* 0x0000006000007945 */ /* 0x000fe20003800000 */
[----:B------:R-:W-:-:S07]  /*10200*/  IMAD.MOV.U32 R2, RZ, RZ, -0x1 ;  /* 0xffffffffff027424 */ /* 0x000fce00078e00ff */
[----:B------:R-:W-:Y:S05]  /*10210*/  WARPSYNC.COLLECTIVE R2, `(.L_x_321) ;  /* 0x00000000020c7348 */ /* 0x000fea0003c00000 */
[----:B------:R-:W-:Y:S02]  /*10220*/  ELECT P1, UR62, PT ;  /* 0x00000000003e782f */ /* 0x000fe40003820000 */
[----:B------:R-:W-:Y:S01]  /*10230*/  MOV R2, UR62 ;  /* 0x0000003e00027c02 */ /* 0x000fe20008000f00 */
[----:B------:R-:W-:Y:S10]  /*10240*/  ENDCOLLECTIVE ;  /* 0x000000000000791b */ /* 0x000ff40003800000 */
.L_x_321:
[----:B------:R-:W-:Y:S05]  /*10250*/  BSYNC B0 ;  /* 0x0000000000007941 */ /* 0x000fea0003800000 */
.L_x_320:
[----:B------:R-:W-:Y:S01]  /*10260*/  PLOP3.LUT P0, PT, P1, PT, PT, 0x80, 0x0 ;  /* 0x000000000000781c */ /* 0x000fe20000f0f070 */
[----:B------:R-:W-:-:S12]  /*10270*/  BRA `(.L_x_322) ;  /* 0xfffffffc00007947 */ /* 0x000fd8000383ffff */
.L_x_314:
[----:B0-----:R0:W1:Y:S02]  /*10280*/  SYNCS.PHASECHK.TRANS64.TRYWAIT P0, [R7+URZ], R2 ;  /* 0x00000002070075a7 */ /* 0x001064000800017f */
[----:B-1----:R-:W-:Y:S05]  /*10290*/  @!P0 NANOSLEEP.SYNCS 0x989680 ;  /* 0x009896800000895d */ /* 0x002fea0003900000 */
[----:B------:R-:W1:Y:S02]  /*102a0*/  @!P0 SYNCS.PHASECHK.TRANS64 P0, [R7+URZ], R2 ;  /* 0x00000002070085a7 */ /* 0x000e64000800007f */
[----:B-1----:R-:W-:Y:S05]  /*102b0*/  @!P0 BRA `(.L_x_314) ;  /* 0xfffffffc00f08947 */ /* 0x002fea000383ffff */
[----:B------:R-:W-:Y:S05]  /*102c0*/  BRA `(.L_x_323) ;  /* 0xfffffffc003c7947 */ /* 0x000fea000383ffff */
.L_x_324:
[----:B------:R-:W-:-:S00]  /*102d0*/  BRA `(.L_x_324) ;  /* 0xfffffffc00fc7947 */ /* 0x000fc0000383ffff */
[----:B------:R-:W-:-:S00]  /*102e0*/  NOP ;  /* 0x0000000000007918 */ /* 0x000fc00000000000 */
        /* <DEDUP_REMOVED lines=9> */
.L_x_325:


//--------------------- .nv.shared._ZN7cutlass13device_kernelINS_4gemm6kernel13GemmUniversalIN4cute5tupleIJiiiiEEENS1_10collective13CollectiveMmaINS1_37MainloopSm90TmaGmmaWarpSpecializedFP8ILi2ENS5_IJNS4_1CILi1EEESB_SB_EEENS1_35KernelTmaWarpSpecializedCooperativeEEENS5_IJNSA_ILi256EEENSA_ILi128EEENSA_ILi64EEEEEENS_12float_e4m3_tENS5_IJlSB_lEEESJ_SK_NS4_8TiledMMAINS4_8MMA_AtomIJNS4_4SM904GMMA31MMA_64x128x32_F32E4M3E4M3_SS_TNILNSO_7ScaleInE1ELSQ_1EEEEEENS4_6LayoutINS5_IJNSA_ILi2EEESB_SB_EEENS5_IJSB_NSA_ILi0EEESW_EEEEENS5_IJNS4_10UnderscoreESZ_SZ_EEEEENS4_13SM90_TMA_LOADENS4_14ComposedLayoutINS4_7SwizzleILi2ELi4ELi3EEENS4_18smem_ptr_flag_bitsILi8EEENST_INS5_IJNSA_ILi8EEESH_EEENS5_IJSH_SB_EEEEEEEvNS4_8identityES12_S1C_vS1D_EENS_8epilogue10collective6detail29Sm90TmaWarpSpecializedAdapterINS1G_15DefaultEpilogueISJ_SK_SK_NS1F_6thread17LinearCombinationISJ_Li1EffLNS1K_9ScaleType4KindE0ELNS_15FloatRoundStyleE2ESJ_EENS1_15EpilogueDefaultEEEEEvvEEEEvNT_6ParamsE --------------------------
	.section	.nv.shared._ZN7cutlass13device_kernelINS_4gemm6kernel13GemmUniversalIN4cute5tupleIJiiiiEEENS1_10collective13CollectiveMmaINS1_37MainloopSm90TmaGmmaWarpSpecializedFP8ILi2ENS5_IJNS4_1CILi1EEESB_SB_EEENS1_35KernelTmaWarpSpecializedCooperativeEEENS5_IJNSA_ILi256EEENSA_ILi128EEENSA_ILi64EEEEEENS_12float_e4m3_tENS5_IJlSB_lEEESJ_SK_NS4_8TiledMMAINS4_8MMA_AtomIJNS4_4SM904GMMA31MMA_64x128x32_F32E4M3E4M3_SS_TNILNSO_7ScaleInE1ELSQ_1EEEEEENS4_6LayoutINS5_IJNSA_ILi2EEESB_SB_EEENS5_IJSB_NSA_ILi0EEESW_EEEEENS5_IJNS4_10UnderscoreESZ_SZ_EEEEENS4_13SM90_TMA_LOADENS4_14ComposedLayoutINS4_7SwizzleILi2ELi4ELi3EEENS4_18smem_ptr_flag_bitsILi8EEENST_INS5_IJNSA_ILi8EEESH_EEENS5_IJSH_SB_EEEEEEEvNS4_8identityES12_S1C_vS1D_EENS_8epilogue10collective6detail29Sm90TmaWarpSpecializedAdapterINS1G_15DefaultEpilogueISJ_SK_SK_NS1F_6thread17LinearCombinationISJ_Li1EffLNS1K_9ScaleType4KindE0ELNS_15FloatRoundStyleE2ESJ_EENS1_15EpilogueDefaultEEEEEvvEEEEvNT_6ParamsE,"aw",@nobits
	.sectionflags	@""
	.align	16
	.zero		1024


//--------------------- .nv.shared.reserved.0     --------------------------
	.section	.nv.shared.reserved.0,"aw",@nobits
	.weak		__nv_reservedSMEM_offset_0_alias
	.size		__nv_reservedSMEM_offset_0_alias, 0, 0
	.other		__nv_reservedSMEM_offset_0_alias,@"STO_CUDA_RESERVED_SHARED STV_DEFAULT"
__nv_reservedSMEM_offset_0_alias:
	.zero		0


//--------------------- .nv.global                --------------------------
	.section	.nv.global,"aw",@nobits
.nv.global:
	.type		_ZN40_INTERNAL_937acc38_4_k_cu_b1ea630c_240014cute1_E,@object
	.size		_ZN40_INTERNAL_937acc38_4_k_cu_b1ea630c_240014cute1_E,(_ZN40_INTERNAL_937acc38_4_k_cu_b1ea630c_240014cuda3std3__45__cpo6cbeginE - _ZN40_INTERNAL_937acc38_4_k_cu_b1ea630c_240014cute1_E)
_ZN40_INTERNAL_937acc38_4_k_cu_b1ea630c_240014cute1_E:
	.zero		1
	.type		_ZN40_INTERNAL_937acc38_4_k_cu_b1ea630c_240014cuda3std3__45__cpo6cbeginE,@object
	.size		_ZN40_INTERNAL_937acc38_4_k_cu_b1ea630c_240014cuda3std3__45__cpo6cbeginE,(_ZN40_INTERNAL_937acc38_4_k_cu_b1ea630c_240014cuda3std3__48in_placeE - _ZN40_INTERNAL_937acc38_4_k_cu_b1ea630c_240014cuda3std3__45__cpo6cbeginE)
_ZN40_INTERNAL_937acc38_4_k_cu_b1ea630c_240014cuda3std3__45__cpo6cbeginE:
	.zero		1
	.type		_ZN40_INTERNAL_937acc38_4_k_cu_b1ea630c_240014cuda3std3__48in_placeE,@object
	.size		_ZN40_INTERNAL_937acc38_4_k_cu_b1ea630c_240014cuda3std3__48in_placeE,(_ZN40_INTERNAL_937acc38_4_k_cu_b1ea630c_240014cuda3std6ranges3__45__cpo9iter_moveE - _ZN40_INTERNAL_937acc38_4_k_cu_b1ea630c_240014cuda3std3__48in_placeE)
_ZN40_INTERNAL_937acc38_4_k_cu_b1ea630c_240014cuda3std3__48in_placeE:
	.zero		1
	.type		_ZN40_INTERNAL_937acc38_4_k_cu_b1ea630c_240014cuda3std6ranges3__45__cpo9iter_moveE,@object
	.size		_ZN40_INTERNAL_937acc38_4_k_cu_b1ea630c_240014cuda3std6ranges3__45__cpo9iter_moveE,(_ZN40_INTERNAL_937acc38_4_k_cu_b1ea630c_240014cuda3std3__45__cpo5beginE - _ZN40_INTERNAL_937acc38_4_k_cu_b1ea630c_240014cuda3std6ranges3__45__cpo9iter_moveE)
_ZN40_INTERNAL_937acc38_4_k_cu_b1ea630c_240014cuda3std6ranges3__45__cpo9iter_moveE:
	.zero		1
	.type		_ZN40_INTERNAL_937acc38_4_k_cu_b1ea630c_240014cuda3std3__45__cpo5beginE,@object
	.size		_ZN40_INTERNAL_937acc38_4_k_cu_b1ea630c_240014cuda3std3__45__cpo5beginE,(_ZN40_INTERNAL_937acc38_4_k_cu_b1ea630c_240014cuda3std3__442_GLOBAL__N__937acc38_4_k_cu_b1ea630c_240016ignoreE - _ZN40_INTERNAL_937acc38_4_k_cu_b1ea630c_240014cuda3std3__45__cpo5beginE)
_ZN40_INTERNAL_937acc38_4_k_cu_b1ea630c_240014cuda3std3__45__cpo5beginE:
	.zero		1
	.type		_ZN40_INTERNAL_937acc38_4_k_cu_b1ea630c_240014cuda3std3__442_GLOBAL__N__937acc38_4_k_cu_b1ea630c_240016ignoreE,@object
	.size		_ZN40_INTERNAL_937acc38_4_k_cu_b1ea630c_240014cuda3std3__442_GLOBAL__N__937acc38_4_k_cu_b1ea630c_240016ignoreE,(_ZN40_INTERNAL_937acc38_4_k_cu_b1ea630c_240014cute7productE - _ZN40_INTERNAL_937acc38_4_k_cu_b1ea630c_240014cuda3std3__442_GLOBAL__N__937acc38_4_k_cu_b1ea630c_240016ignoreE)
_ZN40_INTERNAL_937acc38_4_k_cu_b1ea630c_240014cuda3std3__442_GLOBAL__N__937acc38_4_k_cu_b1ea630c_240016ignoreE:
	.zero		1
	.type		_ZN40_INTERNAL_937acc38_4_k_cu_b1ea630c_240014cute7productE,@object
	.size		_ZN40_INTERNAL_937acc38_4_k_cu_b1ea630c_240014cute7productE,(_ZN40_INTERNAL_937acc38_4_k_cu_b1ea630c_240014cuda3std3__45__cpo3endE - _ZN40_INTERNAL_937acc38_4_k_cu_b1ea630c_240014cute7productE)
_ZN40_INTERNAL_937acc38_4_k_cu_b1ea630c_240014cute7productE:
	.zero		1
	.type		_ZN40_INTERNAL_937acc38_4_k_cu_b1ea630c_240014cuda3std3__45__cpo3endE,@object
	.size		_ZN40_INTERNAL_937acc38_4_k_cu_b1ea630c_240014cuda3std3__45__cpo3endE,(_ZN40_INTERNAL_937acc38_4_k_cu_b1ea630c_240014cuda3std3__419piecewise_constructE - _ZN40_INTERNAL_937acc38_4_k_cu_b1ea630c_240014cuda3std3__45__cpo3endE)
_ZN40_INTERNAL_937acc38_4_k_cu_b1ea630c_240014cuda3std3__45__cpo3endE:
	.zero		1
	.type		_ZN40_INTERNAL_937acc38_4_k_cu_b1ea630c_240014cuda3std3__419piecewise_constructE,@object
	.size		_ZN40_INTERNAL_937acc38_4_k_cu_b1ea630c_240014cuda3std3__419piecewise_constructE,(_ZN40_INTERNAL_937acc38_4_k_cu_b1ea630c_240014cuda3std3__45__cpo4cendE - _ZN40_INTERNAL_937acc38_4_k_cu_b1ea630c_240014cuda3std3__419piecewise_constructE)
_ZN40_INTERNAL_937acc38_4_k_cu_b1ea630c_240014cuda3std3__419piecewise_constructE:
	.zero		1
	.type		_ZN40_INTERNAL_937acc38_4_k_cu_b1ea630c_240014cuda3std3__45__cpo4cendE,@object
	.size		_ZN40_INTERNAL_937acc38_4_k_cu_b1ea630c_240014cuda3std3__45__cpo4cendE,(_ZN40_INTERNAL_937acc38_4_k_cu_b1ea630c_240014cuda3std6ranges3__45__cpo4swapE - _ZN40_INTERNAL_937acc38_4_k_cu_b1ea630c_240014cuda3std3__45__cpo4cendE)
_ZN40_INTERNAL_937acc38_4_k_cu_b1ea630c_240014cuda3std3__45__cpo4cendE:
	.zero		1
	.type		_ZN40_INTERNAL_937acc38_4_k_cu_b1ea630c_240014cuda3std6ranges3__45__cpo4swapE,@object
	.size		_ZN40_INTERNAL_937acc38_4_k_cu_b1ea630c_240014cuda3std6ranges3__45__cpo4swapE,(.L_7 - _ZN40_INTERNAL_937acc38_4_k_cu_b1ea630c_240014cuda3std6ranges3__45__cpo4swapE)
_ZN40_INTERNAL_937acc38_4_k_cu_b1ea630c_240014cuda3std6ranges3__45__cpo4swapE:
	.zero		1
.L_7:


//--------------------- .nv.constant0._ZN7cutlass13device_kernelINS_4gemm6kernel13GemmUniversalIN4cute5tupleIJiiiiEEENS1_10collective13CollectiveMmaINS1_37MainloopSm90TmaGmmaWarpSpecializedFP8ILi2ENS5_IJNS4_1CILi1EEESB_SB_EEENS1_35KernelTmaWarpSpecializedCooperativeEEENS5_IJNSA_ILi256EEENSA_ILi128EEENSA_ILi64EEEEEENS_12float_e4m3_tENS5_IJlSB_lEEESJ_SK_NS4_8TiledMMAINS4_8MMA_AtomIJNS4_4SM904GMMA31MMA_64x128x32_F32E4M3E4M3_SS_TNILNSO_7ScaleInE1ELSQ_1EEEEEENS4_6LayoutINS5_IJNSA_ILi2EEESB_SB_EEENS5_IJSB_NSA_ILi0EEESW_EEEEENS5_IJNS4_10UnderscoreESZ_SZ_EEEEENS4_13SM90_TMA_LOADENS4_14ComposedLayoutINS4_7SwizzleILi2ELi4ELi3EEENS4_18smem_ptr_flag_bitsILi8EEENST_INS5_IJNSA_ILi8EEESH_EEENS5_IJSH_SB_EEEEEEEvNS4_8identityES12_S1C_vS1D_EENS_8epilogue10collective6detail29Sm90TmaWarpSpecializedAdapterINS1G_15DefaultEpilogueISJ_SK_SK_NS1F_6thread17LinearCombinationISJ_Li1EffLNS1K_9ScaleType4KindE0ELNS_15FloatRoundStyleE2ESJ_EENS1_15EpilogueDefaultEEEEEvvEEEEvNT_6ParamsE --------------------------
	.section	.nv.constant0._ZN7cutlass13device_kernelINS_4gemm6kernel13GemmUniversalIN4cute5tupleIJiiiiEEENS1_10collective13CollectiveMmaINS1_37MainloopSm90TmaGmmaWarpSpecializedFP8ILi2ENS5_IJNS4_1CILi1EEESB_SB_EEENS1_35KernelTmaWarpSpecializedCooperativeEEENS5_IJNSA_ILi256EEENSA_ILi128EEENSA_ILi64EEEEEENS_12float_e4m3_tENS5_IJlSB_lEEESJ_SK_NS4_8TiledMMAINS4_8MMA_AtomIJNS4_4SM904GMMA31MMA_64x128x32_F32E4M3E4M3_SS_TNILNSO_7ScaleInE1ELSQ_1EEEEEENS4_6LayoutINS5_IJNSA_ILi2EEESB_SB_EEENS5_IJSB_NSA_ILi0EEESW_EEEEENS5_IJNS4_10UnderscoreESZ_SZ_EEEEENS4_13SM90_TMA_LOADENS4_14ComposedLayoutINS4_7SwizzleILi2ELi4ELi3EEENS4_18smem_ptr_flag_bitsILi8EEENST_INS5_IJNSA_ILi8EEESH_EEENS5_IJSH_SB_EEEEEEEvNS4_8identityES12_S1C_vS1D_EENS_8epilogue10collective6detail29Sm90TmaWarpSpecializedAdapterINS1G_15DefaultEpilogueISJ_SK_SK_NS1F_6thread17LinearCombinationISJ_Li1EffLNS1K_9ScaleType4KindE0ELNS_15FloatRoundStyleE2ESJ_EENS1_15EpilogueDefaultEEEEEvvEEEEvNT_6ParamsE,"a",@progbits
	.sectionflags	@""
	.align	4
.nv.constant0._ZN7cutlass13device_kernelINS_4gemm6kernel13GemmUniversalIN4cute5tupleIJiiiiEEENS1_10collective13CollectiveMmaINS1_37MainloopSm90TmaGmmaWarpSpecializedFP8ILi2ENS5_IJNS4_1CILi1EEESB_SB_EEENS1_35KernelTmaWarpSpecializedCooperativeEEENS5_IJNSA_ILi256EEENSA_ILi128EEENSA_ILi64EEEEEENS_12float_e4m3_tENS5_IJlSB_lEEESJ_SK_NS4_8TiledMMAINS4_8MMA_AtomIJNS4_4SM904GMMA31MMA_64x128x32_F32E4M3E4M3_SS_TNILNSO_7ScaleInE1ELSQ_1EEEEEENS4_6LayoutINS5_IJNSA_ILi2EEESB_SB_EEENS5_IJSB_NSA_ILi0EEESW_EEEEENS5_IJNS4_10UnderscoreESZ_SZ_EEEEENS4_13SM90_TMA_LOADENS4_14ComposedLayoutINS4_7SwizzleILi2ELi4ELi3EEENS4_18smem_ptr_flag_bitsILi8EEENST_INS5_IJNSA_ILi8EEESH_EEENS5_IJSH_SB_EEEEEEEvNS4_8identityES12_S1C_vS1D_EENS_8epilogue10collective6detail29Sm90TmaWarpSpecializedAdapterINS1G_15DefaultEpilogueISJ_SK_SK_NS1F_6thread17LinearCombinationISJ_Li1EffLNS1K_9ScaleType4KindE0ELNS_15FloatRoundStyleE2ESJ_EENS1_15EpilogueDefaultEEEEEvvEEEEvNT_6ParamsE:
	.zero		1664


//--------------------- SYMBOLS --------------------------

	.type		.nv.reservedSmem.offset0,@object
	.size		.nv.reservedSmem.offset0,0x4
